//
// Generated by NVIDIA NVVM Compiler
//
// Compiler Build ID: CL-36424714
// Cuda compilation tools, release 13.0, V13.0.88
// Based on NVVM 20.0.0
//

.version 9.0
.target sm_100
.address_size 64

	// .globl	_Z14softmax_kernelPfPKfiii
.extern .shared .align 16 .b8 shared_data[];

.visible .entry _Z14softmax_kernelPfPKfiii(
	.param .u64 .ptr .align 1 _Z14softmax_kernelPfPKfiii_param_0,
	.param .u64 .ptr .align 1 _Z14softmax_kernelPfPKfiii_param_1,
	.param .u32 _Z14softmax_kernelPfPKfiii_param_2,
	.param .u32 _Z14softmax_kernelPfPKfiii_param_3,
	.param .u32 _Z14softmax_kernelPfPKfiii_param_4
)
{
	.reg .pred 	%p<13>;
	.reg .b32 	%r<37>;
	.reg .b32 	%f<31>;
	.reg .b64 	%rd<12>;

	ld.param.u64 	%rd3, [_Z14softmax_kernelPfPKfiii_param_0];
	ld.param.u64 	%rd4, [_Z14softmax_kernelPfPKfiii_param_1];
	ld.param.u32 	%r20, [_Z14softmax_kernelPfPKfiii_param_3];
	ld.param.u32 	%r21, [_Z14softmax_kernelPfPKfiii_param_4];
	cvta.to.global.u64 	%rd1, %rd4;
	cvta.to.global.u64 	%rd2, %rd3;
	mov.u32 	%r1, %ctaid.x;
	mov.u32 	%r2, %ctaid.y;
	mov.u32 	%r36, %tid.x;
	setp.ge.s32 	%p1, %r36, %r21;
	mov.f32 	%f28, 0fFF800000;
	@%p1 bra 	$L__BB0_3;
	mad.lo.s32 	%r22, %r20, %r1, %r2;
	mul.lo.s32 	%r4, %r22, %r21;
	mov.f32 	%f28, 0fFF800000;
	mov.u32 	%r5, %ntid.x;
	mov.u32 	%r32, %r36;
$L__BB0_2:
	add.s32 	%r23, %r32, %r4;
	mul.wide.s32 	%rd5, %r23, 4;
	add.s64 	%rd6, %rd1, %rd5;
	ld.global.f32 	%f11, [%rd6];
	max.f32 	%f28, %f28, %f11;
	add.s32 	%r32, %r32, %r5;
	setp.lt.s32 	%p2, %r32, %r21;
	@%p2 bra 	$L__BB0_2;
$L__BB0_3:
	shl.b32 	%r24, %r36, 2;
	mov.u32 	%r25, shared_data;
	add.s32 	%r8, %r25, %r24;
	st.shared.f32 	[%r8], %f28;
	bar.sync 	0;
	mov.u32 	%r9, %ntid.x;
	setp.lt.u32 	%p3, %r9, 2;
	@%p3 bra 	$L__BB0_8;
	mov.u32 	%r33, %r9;
$L__BB0_5:
	shr.u32 	%r11, %r33, 1;
	setp.le.u32 	%p4, %r11, %r36;
	@%p4 bra 	$L__BB0_7;
	ld.shared.f32 	%f12, [%r8];
	cvt.rn.f32.u32 	%f13, %r11;
	add.f32 	%f14, %f12, %f13;
	max.f32 	%f15, %f12, %f14;
	st.shared.f32 	[%r8], %f15;
$L__BB0_7:
	bar.sync 	0;
	setp.gt.u32 	%p5, %r33, 3;
	mov.u32 	%r33, %r11;
	@%p5 bra 	$L__BB0_5;
$L__BB0_8:
	setp.ge.s32 	%p6, %r36, %r21;
	mov.f32 	%f30, 0f00000000;
	@%p6 bra 	$L__BB0_11;
	ld.shared.f32 	%f4, [shared_data];
	mad.lo.s32 	%r26, %r20, %r1, %r2;
	mul.lo.s32 	%r12, %r26, %r21;
	mov.f32 	%f30, 0f00000000;
	mov.u32 	%r34, %r36;
$L__BB0_10:
	add.s32 	%r27, %r34, %r12;
	mul.wide.s32 	%rd7, %r27, 4;
	add.s64 	%rd8, %rd1, %rd7;
	ld.global.f32 	%f18, [%rd8];
	sub.f32 	%f19, %f18, %f4;
	mul.f32 	%f20, %f19, 0f3FB8AA3B;
	ex2.approx.f32 	%f21, %f20;
	add.f32 	%f30, %f30, %f21;
	add.s64 	%rd9, %rd2, %rd7;
	st.global.f32 	[%rd9], %f21;
	add.s32 	%r34, %r34, %r9;
	setp.lt.s32 	%p7, %r34, %r21;
	@%p7 bra 	$L__BB0_10;
$L__BB0_11:
	setp.lt.u32 	%p8, %r9, 2;
	st.shared.f32 	[%r8], %f30;
	bar.sync 	0;
	@%p8 bra 	$L__BB0_16;
	mov.u32 	%r35, %r9;
$L__BB0_13:
	shr.u32 	%r16, %r35, 1;
	setp.le.u32 	%p9, %r16, %r36;
	@%p9 bra 	$L__BB0_15;
	ld.shared.f32 	%f22, [%r8];
	shl.b32 	%r28, %r16, 2;
	add.s32 	%r29, %r8, %r28;
	ld.shared.f32 	%f23, [%r29];
	add.f32 	%f24, %f22, %f23;
	st.shared.f32 	[%r8], %f24;
$L__BB0_15:
	bar.sync 	0;
	setp.gt.u32 	%p10, %r35, 3;
	mov.u32 	%r35, %r16;
	@%p10 bra 	$L__BB0_13;
$L__BB0_16:
	setp.ge.s32 	%p11, %r36, %r21;
	@%p11 bra 	$L__BB0_19;
	ld.shared.f32 	%f8, [shared_data];
	mad.lo.s32 	%r30, %r20, %r1, %r2;
	mul.lo.s32 	%r17, %r30, %r21;
$L__BB0_18:
	add.s32 	%r31, %r36, %r17;
	mul.wide.s32 	%rd10, %r31, 4;
	add.s64 	%rd11, %rd2, %rd10;
	ld.global.f32 	%f25, [%rd11];
	div.rn.f32 	%f26, %f25, %f8;
	st.global.f32 	[%rd11], %f26;
	add.s32 	%r36, %r36, %r9;
	setp.lt.s32 	%p12, %r36, %r21;
	@%p12 bra 	$L__BB0_18;
$L__BB0_19:
	ret;

}
	// .globl	_Z21online_softmax_kernelPfPKfiii
.visible .entry _Z21online_softmax_kernelPfPKfiii(
	.param .u64 .ptr .align 1 _Z21online_softmax_kernelPfPKfiii_param_0,
	.param .u64 .ptr .align 1 _Z21online_softmax_kernelPfPKfiii_param_1,
	.param .u32 _Z21online_softmax_kernelPfPKfiii_param_2,
	.param .u32 _Z21online_softmax_kernelPfPKfiii_param_3,
	.param .u32 _Z21online_softmax_kernelPfPKfiii_param_4
)
{
	.reg .pred 	%p<25>;
	.reg .b32 	%r<76>;
	.reg .b32 	%f<318>;
	.reg .b64 	%rd<40>;
	.reg .b64 	%fd<74>;

	ld.param.u64 	%rd16, [_Z21online_softmax_kernelPfPKfiii_param_0];
	ld.param.u64 	%rd15, [_Z21online_softmax_kernelPfPKfiii_param_1];
	ld.param.u32 	%r21, [_Z21online_softmax_kernelPfPKfiii_param_2];
	ld.param.u32 	%r19, [_Z21online_softmax_kernelPfPKfiii_param_3];
	ld.param.u32 	%r20, [_Z21online_softmax_kernelPfPKfiii_param_4];
	cvta.to.global.u64 	%rd1, %rd16;
	mov.u32 	%r1, %ctaid.x;
	mov.u32 	%r2, %ctaid.y;
	setp.ge.s32 	%p1, %r1, %r21;
	setp.ge.s32 	%p2, %r2, %r19;
	or.pred  	%p3, %p1, %p2;
	@%p3 bra 	$L__BB1_33;
	cvta.to.global.u64 	%rd2, %rd15;
	mad.lo.s32 	%r22, %r19, %r1, %r2;
	mul.lo.s32 	%r23, %r22, %r20;
	cvt.s64.s32 	%rd3, %r23;
	mul.wide.s32 	%rd17, %r23, 4;
	add.s64 	%rd4, %rd2, %rd17;
	setp.lt.s32 	%p4, %r20, 1;
	mov.f64 	%fd70, 0d0000000000000000;
	mov.f32 	%f314, 0fFF800000;
	@%p4 bra 	$L__BB1_24;
	and.b32  	%r3, %r20, 3;
	setp.lt.u32 	%p5, %r20, 4;
	mov.f32 	%f314, 0fFF800000;
	mov.f64 	%fd70, 0d0000000000000000;
	mov.b32 	%r70, 0;
	@%p5 bra 	$L__BB1_13;
	and.b32  	%r70, %r20, 2147483644;
	neg.s32 	%r72, %r70;
	shl.b64 	%rd18, %rd3, 2;
	add.s64 	%rd19, %rd18, %rd2;
	add.s64 	%rd37, %rd19, 8;
	mov.f32 	%f314, 0fFF800000;
	mov.f64 	%fd70, 0d0000000000000000;
$L__BB1_4:
	.pragma "nounroll";
	ld.global.f32 	%f13, [%rd37+-8];
	setp.leu.f32 	%p6, %f13, %f314;
	@%p6 bra 	$L__BB1_6;
	sub.f32 	%f25, %f314, %f13;
	fma.rn.f32 	%f26, %f25, 0f3BBB989D, 0f3F000000;
	cvt.sat.f32.f32 	%f27, %f26;
	mov.f32 	%f28, 0f4B400001;
	mov.f32 	%f29, 0f437C0000;
	fma.rm.f32 	%f30, %f27, %f29, %f28;
	add.f32 	%f31, %f30, 0fCB40007F;
	neg.f32 	%f32, %f31;
	fma.rn.f32 	%f33, %f25, 0f3FB8AA3B, %f32;
	fma.rn.f32 	%f34, %f25, 0f32A57060, %f33;
	mov.b32 	%r25, %f30;
	shl.b32 	%r26, %r25, 23;
	mov.b32 	%f35, %r26;
	ex2.approx.ftz.f32 	%f36, %f34;
	mul.f32 	%f37, %f36, %f35;
	cvt.f64.f32 	%fd32, %f37;
	mul.f64 	%fd70, %fd70, %fd32;
	mov.f32 	%f314, %f13;
$L__BB1_6:
	sub.f32 	%f38, %f13, %f314;
	fma.rn.f32 	%f39, %f38, 0f3BBB989D, 0f3F000000;
	cvt.sat.f32.f32 	%f40, %f39;
	mov.f32 	%f41, 0f4B400001;
	mov.f32 	%f42, 0f437C0000;
	fma.rm.f32 	%f43, %f40, %f42, %f41;
	add.f32 	%f44, %f43, 0fCB40007F;
	neg.f32 	%f45, %f44;
	fma.rn.f32 	%f46, %f38, 0f3FB8AA3B, %f45;
	fma.rn.f32 	%f47, %f38, 0f32A57060, %f46;
	mov.b32 	%r27, %f43;
	shl.b32 	%r28, %r27, 23;
	mov.b32 	%f48, %r28;
	ex2.approx.ftz.f32 	%f49, %f47;
	mul.f32 	%f50, %f49, %f48;
	cvt.f64.f32 	%fd33, %f50;
	add.f64 	%fd71, %fd70, %fd33;
	ld.global.f32 	%f15, [%rd37+-4];
	setp.leu.f32 	%p7, %f15, %f314;
	@%p7 bra 	$L__BB1_8;
	sub.f32 	%f51, %f314, %f15;
	fma.rn.f32 	%f52, %f51, 0f3BBB989D, 0f3F000000;
	cvt.sat.f32.f32 	%f53, %f52;
	mov.f32 	%f54, 0f4B400001;
	mov.f32 	%f55, 0f437C0000;
	fma.rm.f32 	%f56, %f53, %f55, %f54;
	add.f32 	%f57, %f56, 0fCB40007F;
	neg.f32 	%f58, %f57;
	fma.rn.f32 	%f59, %f51, 0f3FB8AA3B, %f58;
	fma.rn.f32 	%f60, %f51, 0f32A57060, %f59;
	mov.b32 	%r29, %f56;
	shl.b32 	%r30, %r29, 23;
	mov.b32 	%f61, %r30;
	ex2.approx.ftz.f32 	%f62, %f60;
	mul.f32 	%f63, %f62, %f61;
	cvt.f64.f32 	%fd34, %f63;
	mul.f64 	%fd71, %fd71, %fd34;
	mov.f32 	%f314, %f15;
$L__BB1_8:
	sub.f32 	%f64, %f15, %f314;
	fma.rn.f32 	%f65, %f64, 0f3BBB989D, 0f3F000000;
	cvt.sat.f32.f32 	%f66, %f65;
	mov.f32 	%f67, 0f4B400001;
	mov.f32 	%f68, 0f437C0000;
	fma.rm.f32 	%f69, %f66, %f68, %f67;
	add.f32 	%f70, %f69, 0fCB40007F;
	neg.f32 	%f71, %f70;
	fma.rn.f32 	%f72, %f64, 0f3FB8AA3B, %f71;
	fma.rn.f32 	%f73, %f64, 0f32A57060, %f72;
	mov.b32 	%r31, %f69;
	shl.b32 	%r32, %r31, 23;
	mov.b32 	%f74, %r32;
	ex2.approx.ftz.f32 	%f75, %f73;
	mul.f32 	%f76, %f75, %f74;
	cvt.f64.f32 	%fd35, %f76;
	add.f64 	%fd72, %fd71, %fd35;
	ld.global.f32 	%f17, [%rd37];
	setp.leu.f32 	%p8, %f17, %f314;
	@%p8 bra 	$L__BB1_10;
	sub.f32 	%f77, %f314, %f17;
	fma.rn.f32 	%f78, %f77, 0f3BBB989D, 0f3F000000;
	cvt.sat.f32.f32 	%f79, %f78;
	mov.f32 	%f80, 0f4B400001;
	mov.f32 	%f81, 0f437C0000;
	fma.rm.f32 	%f82, %f79, %f81, %f80;
	add.f32 	%f83, %f82, 0fCB40007F;
	neg.f32 	%f84, %f83;
	fma.rn.f32 	%f85, %f77, 0f3FB8AA3B, %f84;
	fma.rn.f32 	%f86, %f77, 0f32A57060, %f85;
	mov.b32 	%r33, %f82;
	shl.b32 	%r34, %r33, 23;
	mov.b32 	%f87, %r34;
	ex2.approx.ftz.f32 	%f88, %f86;
	mul.f32 	%f89, %f88, %f87;
	cvt.f64.f32 	%fd36, %f89;
	mul.f64 	%fd72, %fd72, %fd36;
	mov.f32 	%f314, %f17;
$L__BB1_10:
	sub.f32 	%f90, %f17, %f314;
	fma.rn.f32 	%f91, %f90, 0f3BBB989D, 0f3F000000;
	cvt.sat.f32.f32 	%f92, %f91;
	mov.f32 	%f93, 0f4B400001;
	mov.f32 	%f94, 0f437C0000;
	fma.rm.f32 	%f95, %f92, %f94, %f93;
	add.f32 	%f96, %f95, 0fCB40007F;
	neg.f32 	%f97, %f96;
	fma.rn.f32 	%f98, %f90, 0f3FB8AA3B, %f97;
	fma.rn.f32 	%f99, %f90, 0f32A57060, %f98;
	mov.b32 	%r35, %f95;
	shl.b32 	%r36, %r35, 23;
	mov.b32 	%f100, %r36;
	ex2.approx.ftz.f32 	%f101, %f99;
	mul.f32 	%f102, %f101, %f100;
	cvt.f64.f32 	%fd37, %f102;
	add.f64 	%fd73, %fd72, %fd37;
	ld.global.f32 	%f19, [%rd37+4];
	setp.leu.f32 	%p9, %f19, %f314;
	@%p9 bra 	$L__BB1_12;
	sub.f32 	%f103, %f314, %f19;
	fma.rn.f32 	%f104, %f103, 0f3BBB989D, 0f3F000000;
	cvt.sat.f32.f32 	%f105, %f104;
	mov.f32 	%f106, 0f4B400001;
	mov.f32 	%f107, 0f437C0000;
	fma.rm.f32 	%f108, %f105, %f107, %f106;
	add.f32 	%f109, %f108, 0fCB40007F;
	neg.f32 	%f110, %f109;
	fma.rn.f32 	%f111, %f103, 0f3FB8AA3B, %f110;
	fma.rn.f32 	%f112, %f103, 0f32A57060, %f111;
	mov.b32 	%r37, %f108;
	shl.b32 	%r38, %r37, 23;
	mov.b32 	%f113, %r38;
	ex2.approx.ftz.f32 	%f114, %f112;
	mul.f32 	%f115, %f114, %f113;
	cvt.f64.f32 	%fd38, %f115;
	mul.f64 	%fd73, %fd73, %fd38;
	mov.f32 	%f314, %f19;
$L__BB1_12:
	sub.f32 	%f116, %f19, %f314;
	fma.rn.f32 	%f117, %f116, 0f3BBB989D, 0f3F000000;
	cvt.sat.f32.f32 	%f118, %f117;
	mov.f32 	%f119, 0f4B400001;
	mov.f32 	%f120, 0f437C0000;
	fma.rm.f32 	%f121, %f118, %f120, %f119;
	add.f32 	%f122, %f121, 0fCB40007F;
	neg.f32 	%f123, %f122;
	fma.rn.f32 	%f124, %f116, 0f3FB8AA3B, %f123;
	fma.rn.f32 	%f125, %f116, 0f32A57060, %f124;
	mov.b32 	%r39, %f121;
	shl.b32 	%r40, %r39, 23;
	mov.b32 	%f126, %r40;
	ex2.approx.ftz.f32 	%f127, %f125;
	mul.f32 	%f128, %f127, %f126;
	cvt.f64.f32 	%fd39, %f128;
	add.f64 	%fd70, %fd73, %fd39;
	add.s32 	%r72, %r72, 4;
	add.s64 	%rd37, %rd37, 16;
	setp.eq.s32 	%p10, %r72, 0;
	@%p10 bra 	$L__BB1_13;
	bra.uni 	$L__BB1_4;
$L__BB1_13:
	setp.eq.s32 	%p11, %r3, 0;
	@%p11 bra 	$L__BB1_24;
	setp.eq.s32 	%p12, %r3, 1;
	@%p12 bra 	$L__BB1_20;
	mul.wide.u32 	%rd20, %r70, 4;
	add.s64 	%rd6, %rd4, %rd20;
	ld.global.f32 	%f3, [%rd6];
	setp.leu.f32 	%p13, %f3, %f314;
	@%p13 bra 	$L__BB1_17;
	sub.f32 	%f130, %f314, %f3;
	fma.rn.f32 	%f131, %f130, 0f3BBB989D, 0f3F000000;
	cvt.sat.f32.f32 	%f132, %f131;
	mov.f32 	%f133, 0f4B400001;
	mov.f32 	%f134, 0f437C0000;
	fma.rm.f32 	%f135, %f132, %f134, %f133;
	add.f32 	%f136, %f135, 0fCB40007F;
	neg.f32 	%f137, %f136;
	fma.rn.f32 	%f138, %f130, 0f3FB8AA3B, %f137;
	fma.rn.f32 	%f139, %f130, 0f32A57060, %f138;
	mov.b32 	%r41, %f135;
	shl.b32 	%r42, %r41, 23;
	mov.b32 	%f140, %r42;
	ex2.approx.ftz.f32 	%f141, %f139;
	mul.f32 	%f142, %f141, %f140;
	cvt.f64.f32 	%fd41, %f142;
	mul.f64 	%fd70, %fd70, %fd41;
	mov.f32 	%f314, %f3;
$L__BB1_17:
	sub.f32 	%f143, %f3, %f314;
	fma.rn.f32 	%f144, %f143, 0f3BBB989D, 0f3F000000;
	cvt.sat.f32.f32 	%f145, %f144;
	mov.f32 	%f146, 0f4B400001;
	mov.f32 	%f147, 0f437C0000;
	fma.rm.f32 	%f148, %f145, %f147, %f146;
	add.f32 	%f149, %f148, 0fCB40007F;
	neg.f32 	%f150, %f149;
	fma.rn.f32 	%f151, %f143, 0f3FB8AA3B, %f150;
	fma.rn.f32 	%f152, %f143, 0f32A57060, %f151;
	mov.b32 	%r43, %f148;
	shl.b32 	%r44, %r43, 23;
	mov.b32 	%f153, %r44;
	ex2.approx.ftz.f32 	%f154, %f152;
	mul.f32 	%f155, %f154, %f153;
	cvt.f64.f32 	%fd42, %f155;
	add.f64 	%fd64, %fd70, %fd42;
	ld.global.f32 	%f5, [%rd6+4];
	setp.leu.f32 	%p14, %f5, %f314;
	@%p14 bra 	$L__BB1_19;
	sub.f32 	%f156, %f314, %f5;
	fma.rn.f32 	%f157, %f156, 0f3BBB989D, 0f3F000000;
	cvt.sat.f32.f32 	%f158, %f157;
	mov.f32 	%f159, 0f4B400001;
	mov.f32 	%f160, 0f437C0000;
	fma.rm.f32 	%f161, %f158, %f160, %f159;
	add.f32 	%f162, %f161, 0fCB40007F;
	neg.f32 	%f163, %f162;
	fma.rn.f32 	%f164, %f156, 0f3FB8AA3B, %f163;
	fma.rn.f32 	%f165, %f156, 0f32A57060, %f164;
	mov.b32 	%r45, %f161;
	shl.b32 	%r46, %r45, 23;
	mov.b32 	%f166, %r46;
	ex2.approx.ftz.f32 	%f167, %f165;
	mul.f32 	%f168, %f167, %f166;
	cvt.f64.f32 	%fd43, %f168;
	mul.f64 	%fd64, %fd64, %fd43;
	mov.f32 	%f314, %f5;
$L__BB1_19:
	sub.f32 	%f169, %f5, %f314;
	fma.rn.f32 	%f170, %f169, 0f3BBB989D, 0f3F000000;
	cvt.sat.f32.f32 	%f171, %f170;
	mov.f32 	%f172, 0f4B400001;
	mov.f32 	%f173, 0f437C0000;
	fma.rm.f32 	%f174, %f171, %f173, %f172;
	add.f32 	%f175, %f174, 0fCB40007F;
	neg.f32 	%f176, %f175;
	fma.rn.f32 	%f177, %f169, 0f3FB8AA3B, %f176;
	fma.rn.f32 	%f178, %f169, 0f32A57060, %f177;
	mov.b32 	%r47, %f174;
	shl.b32 	%r48, %r47, 23;
	mov.b32 	%f179, %r48;
	ex2.approx.ftz.f32 	%f180, %f178;
	mul.f32 	%f181, %f180, %f179;
	cvt.f64.f32 	%fd44, %f181;
	add.f64 	%fd70, %fd64, %fd44;
	add.s32 	%r70, %r70, 2;
$L__BB1_20:
	and.b32  	%r49, %r20, 1;
	setp.eq.b32 	%p15, %r49, 1;
	not.pred 	%p16, %p15;
	@%p16 bra 	$L__BB1_24;
	mul.wide.u32 	%rd21, %r70, 4;
	add.s64 	%rd22, %rd4, %rd21;
	ld.global.f32 	%f9, [%rd22];
	setp.leu.f32 	%p17, %f9, %f314;
	@%p17 bra 	$L__BB1_23;
	sub.f32 	%f182, %f314, %f9;
	fma.rn.f32 	%f183, %f182, 0f3BBB989D, 0f3F000000;
	cvt.sat.f32.f32 	%f184, %f183;
	mov.f32 	%f185, 0f4B400001;
	mov.f32 	%f186, 0f437C0000;
	fma.rm.f32 	%f187, %f184, %f186, %f185;
	add.f32 	%f188, %f187, 0fCB40007F;
	neg.f32 	%f189, %f188;
	fma.rn.f32 	%f190, %f182, 0f3FB8AA3B, %f189;
	fma.rn.f32 	%f191, %f182, 0f32A57060, %f190;
	mov.b32 	%r50, %f187;
	shl.b32 	%r51, %r50, 23;
	mov.b32 	%f192, %r51;
	ex2.approx.ftz.f32 	%f193, %f191;
	mul.f32 	%f194, %f193, %f192;
	cvt.f64.f32 	%fd45, %f194;
	mul.f64 	%fd70, %fd70, %fd45;
	mov.f32 	%f314, %f9;
$L__BB1_23:
	sub.f32 	%f195, %f9, %f314;
	fma.rn.f32 	%f196, %f195, 0f3BBB989D, 0f3F000000;
	cvt.sat.f32.f32 	%f197, %f196;
	mov.f32 	%f198, 0f4B400001;
	mov.f32 	%f199, 0f437C0000;
	fma.rm.f32 	%f200, %f197, %f199, %f198;
	add.f32 	%f201, %f200, 0fCB40007F;
	neg.f32 	%f202, %f201;
	fma.rn.f32 	%f203, %f195, 0f3FB8AA3B, %f202;
	fma.rn.f32 	%f204, %f195, 0f32A57060, %f203;
	mov.b32 	%r52, %f200;
	shl.b32 	%r53, %r52, 23;
	mov.b32 	%f205, %r53;
	ex2.approx.ftz.f32 	%f206, %f204;
	mul.f32 	%f207, %f206, %f205;
	cvt.f64.f32 	%fd46, %f207;
	add.f64 	%fd70, %fd70, %fd46;
$L__BB1_24:
	setp.lt.s32 	%p18, %r20, 1;
	@%p18 bra 	$L__BB1_33;
	and.b32  	%r9, %r20, 3;
	setp.lt.u32 	%p19, %r20, 4;
	mov.b32 	%r74, 0;
	@%p19 bra 	$L__BB1_28;
	and.b32  	%r74, %r20, 2147483644;
	neg.s32 	%r73, %r74;
	shl.b64 	%rd23, %rd3, 2;
	add.s64 	%rd24, %rd23, 8;
	add.s64 	%rd39, %rd2, %rd24;
	add.s64 	%rd38, %rd1, %rd24;
$L__BB1_27:
	.pragma "nounroll";
	ld.global.f32 	%f208, [%rd39+-8];
	sub.f32 	%f209, %f208, %f314;
	fma.rn.f32 	%f210, %f209, 0f3BBB989D, 0f3F000000;
	cvt.sat.f32.f32 	%f211, %f210;
	mov.f32 	%f212, 0f4B400001;
	mov.f32 	%f213, 0f437C0000;
	fma.rm.f32 	%f214, %f211, %f213, %f212;
	add.f32 	%f215, %f214, 0fCB40007F;
	neg.f32 	%f216, %f215;
	fma.rn.f32 	%f217, %f209, 0f3FB8AA3B, %f216;
	fma.rn.f32 	%f218, %f209, 0f32A57060, %f217;
	mov.b32 	%r55, %f214;
	shl.b32 	%r56, %r55, 23;
	mov.b32 	%f219, %r56;
	ex2.approx.ftz.f32 	%f220, %f218;
	mul.f32 	%f221, %f220, %f219;
	cvt.f64.f32 	%fd47, %f221;
	div.rn.f64 	%fd48, %fd47, %fd70;
	cvt.rn.f32.f64 	%f222, %fd48;
	st.global.f32 	[%rd38+-8], %f222;
	ld.global.f32 	%f223, [%rd39+-4];
	sub.f32 	%f224, %f223, %f314;
	fma.rn.f32 	%f225, %f224, 0f3BBB989D, 0f3F000000;
	cvt.sat.f32.f32 	%f226, %f225;
	fma.rm.f32 	%f227, %f226, %f213, %f212;
	add.f32 	%f228, %f227, 0fCB40007F;
	neg.f32 	%f229, %f228;
	fma.rn.f32 	%f230, %f224, 0f3FB8AA3B, %f229;
	fma.rn.f32 	%f231, %f224, 0f32A57060, %f230;
	mov.b32 	%r57, %f227;
	shl.b32 	%r58, %r57, 23;
	mov.b32 	%f232, %r58;
	ex2.approx.ftz.f32 	%f233, %f231;
	mul.f32 	%f234, %f233, %f232;
	cvt.f64.f32 	%fd49, %f234;
	div.rn.f64 	%fd50, %fd49, %fd70;
	cvt.rn.f32.f64 	%f235, %fd50;
	st.global.f32 	[%rd38+-4], %f235;
	ld.global.f32 	%f236, [%rd39];
	sub.f32 	%f237, %f236, %f314;
	fma.rn.f32 	%f238, %f237, 0f3BBB989D, 0f3F000000;
	cvt.sat.f32.f32 	%f239, %f238;
	fma.rm.f32 	%f240, %f239, %f213, %f212;
	add.f32 	%f241, %f240, 0fCB40007F;
	neg.f32 	%f242, %f241;
	fma.rn.f32 	%f243, %f237, 0f3FB8AA3B, %f242;
	fma.rn.f32 	%f244, %f237, 0f32A57060, %f243;
	mov.b32 	%r59, %f240;
	shl.b32 	%r60, %r59, 23;
	mov.b32 	%f245, %r60;
	ex2.approx.ftz.f32 	%f246, %f244;
	mul.f32 	%f247, %f246, %f245;
	cvt.f64.f32 	%fd51, %f247;
	div.rn.f64 	%fd52, %fd51, %fd70;
	cvt.rn.f32.f64 	%f248, %fd52;
	st.global.f32 	[%rd38], %f248;
	ld.global.f32 	%f249, [%rd39+4];
	sub.f32 	%f250, %f249, %f314;
	fma.rn.f32 	%f251, %f250, 0f3BBB989D, 0f3F000000;
	cvt.sat.f32.f32 	%f252, %f251;
	fma.rm.f32 	%f253, %f252, %f213, %f212;
	add.f32 	%f254, %f253, 0fCB40007F;
	neg.f32 	%f255, %f254;
	fma.rn.f32 	%f256, %f250, 0f3FB8AA3B, %f255;
	fma.rn.f32 	%f257, %f250, 0f32A57060, %f256;
	mov.b32 	%r61, %f253;
	shl.b32 	%r62, %r61, 23;
	mov.b32 	%f258, %r62;
	ex2.approx.ftz.f32 	%f259, %f257;
	mul.f32 	%f260, %f259, %f258;
	cvt.f64.f32 	%fd53, %f260;
	div.rn.f64 	%fd54, %fd53, %fd70;
	cvt.rn.f32.f64 	%f261, %fd54;
	st.global.f32 	[%rd38+4], %f261;
	add.s32 	%r73, %r73, 4;
	add.s64 	%rd39, %rd39, 16;
	add.s64 	%rd38, %rd38, 16;
	setp.ne.s32 	%p20, %r73, 0;
	@%p20 bra 	$L__BB1_27;
$L__BB1_28:
	setp.eq.s32 	%p21, %r9, 0;
	@%p21 bra 	$L__BB1_33;
	setp.eq.s32 	%p22, %r9, 1;
	@%p22 bra 	$L__BB1_31;
	cvt.u64.u32 	%rd25, %r74;
	mul.wide.u32 	%rd26, %r74, 4;
	add.s64 	%rd27, %rd4, %rd26;
	ld.global.f32 	%f262, [%rd27];
	sub.f32 	%f263, %f262, %f314;
	fma.rn.f32 	%f264, %f263, 0f3BBB989D, 0f3F000000;
	cvt.sat.f32.f32 	%f265, %f264;
	mov.f32 	%f266, 0f4B400001;
	mov.f32 	%f267, 0f437C0000;
	fma.rm.f32 	%f268, %f265, %f267, %f266;
	add.f32 	%f269, %f268, 0fCB40007F;
	neg.f32 	%f270, %f269;
	fma.rn.f32 	%f271, %f263, 0f3FB8AA3B, %f270;
	fma.rn.f32 	%f272, %f263, 0f32A57060, %f271;
	mov.b32 	%r63, %f268;
	shl.b32 	%r64, %r63, 23;
	mov.b32 	%f273, %r64;
	ex2.approx.ftz.f32 	%f274, %f272;
	mul.f32 	%f275, %f274, %f273;
	cvt.f64.f32 	%fd55, %f275;
	div.rn.f64 	%fd56, %fd55, %fd70;
	cvt.rn.f32.f64 	%f276, %fd56;
	add.s64 	%rd28, %rd25, %rd3;
	shl.b64 	%rd29, %rd28, 2;
	add.s64 	%rd30, %rd1, %rd29;
	st.global.f32 	[%rd30], %f276;
	ld.global.f32 	%f277, [%rd27+4];
	sub.f32 	%f278, %f277, %f314;
	fma.rn.f32 	%f279, %f278, 0f3BBB989D, 0f3F000000;
	cvt.sat.f32.f32 	%f280, %f279;
	fma.rm.f32 	%f281, %f280, %f267, %f266;
	add.f32 	%f282, %f281, 0fCB40007F;
	neg.f32 	%f283, %f282;
	fma.rn.f32 	%f284, %f278, 0f3FB8AA3B, %f283;
	fma.rn.f32 	%f285, %f278, 0f32A57060, %f284;
	mov.b32 	%r65, %f281;
	shl.b32 	%r66, %r65, 23;
	mov.b32 	%f286, %r66;
	ex2.approx.ftz.f32 	%f287, %f285;
	mul.f32 	%f288, %f287, %f286;
	cvt.f64.f32 	%fd57, %f288;
	div.rn.f64 	%fd58, %fd57, %fd70;
	cvt.rn.f32.f64 	%f289, %fd58;
	st.global.f32 	[%rd30+4], %f289;
	add.s32 	%r74, %r74, 2;
$L__BB1_31:
	and.b32  	%r67, %r20, 1;
	setp.eq.b32 	%p23, %r67, 1;
	not.pred 	%p24, %p23;
	@%p24 bra 	$L__BB1_33;
	cvt.u64.u32 	%rd31, %r74;
	mul.wide.u32 	%rd32, %r74, 4;
	add.s64 	%rd33, %rd4, %rd32;
	ld.global.f32 	%f290, [%rd33];
	sub.f32 	%f291, %f290, %f314;
	fma.rn.f32 	%f292, %f291, 0f3BBB989D, 0f3F000000;
	cvt.sat.f32.f32 	%f293, %f292;
	mov.f32 	%f294, 0f4B400001;
	mov.f32 	%f295, 0f437C0000;
	fma.rm.f32 	%f296, %f293, %f295, %f294;
	add.f32 	%f297, %f296, 0fCB40007F;
	neg.f32 	%f298, %f297;
	fma.rn.f32 	%f299, %f291, 0f3FB8AA3B, %f298;
	fma.rn.f32 	%f300, %f291, 0f32A57060, %f299;
	mov.b32 	%r68, %f296;
	shl.b32 	%r69, %r68, 23;
	mov.b32 	%f301, %r69;
	ex2.approx.ftz.f32 	%f302, %f300;
	mul.f32 	%f303, %f302, %f301;
	cvt.f64.f32 	%fd59, %f303;
	div.rn.f64 	%fd60, %fd59, %fd70;
	cvt.rn.f32.f64 	%f304, %fd60;
	add.s64 	%rd34, %rd31, %rd3;
	shl.b64 	%rd35, %rd34, 2;
	add.s64 	%rd36, %rd1, %rd35;
	st.global.f32 	[%rd36], %f304;
$L__BB1_33:
	ret;

}


// ===== COMPILED SASS (sm_100) =====

	.target	sm_100

	.elftype	@"ET_EXEC"


//--------------------- .note.nv.tkinfo           --------------------------
	.section	.note.nv.tkinfo,"",@"SHT_NOTE"
	.sectionflags	@"SHF_NOTE_NV_TKINFO"
	.tkinfo
        /*0018*/ 	.word	0x00000002
        /*0030*/ 	.string	""
        /*0030*/ 	.string	"ptxas"
        /*0030*/ 	.string	"Cuda compilation tools, release 13.0, V13.0.88"
        /*0030*/ 	.string	"Build cuda_13.0.r13.0/compiler.36424714_0"
        /*0030*/ 	.string	"-arch sm_100 -m 64 "



//--------------------- .note.nv.cuinfo           --------------------------
	.section	.note.nv.cuinfo,"",@"SHT_NOTE"
	.sectionflags	@"SHF_NOTE_NV_CUINFO"
        /*0018*/ 	.short	0x0002
        /*001a*/ 	.short	0x0064
        /*001c*/ 	.short	0x0082
	.zero		2


//--------------------- .nv.info                  --------------------------
	.section	.nv.info,"",@"SHT_CUDA_INFO"
	.align	4


	//----- nvinfo : EIATTR_REGCOUNT
	.align		4
        /*0000*/ 	.byte	0x04, 0x2f
        /*0002*/ 	.short	(.L_1 - .L_0)
	.align		4
.L_0:
        /*0004*/ 	.word	index@(_Z14softmax_kernelPfPKfiii)
        /*0008*/ 	.word	0x00000016


	//----- nvinfo : EIATTR_FRAME_SIZE
	.align		4
.L_1:
        /*000c*/ 	.byte	0x04, 0x11
        /*000e*/ 	.short	(.L_3 - .L_2)
	.align		4
.L_2:
        /*0010*/ 	.word	index@($__internal_1_$__cuda_sm3x_div_rn_noftz_f32_slowpath)
        /*0014*/ 	.word	0x00000000


	//----- nvinfo : EIATTR_FRAME_SIZE
	.align		4
.L_3:
        /*0018*/ 	.byte	0x04, 0x11
        /*001a*/ 	.short	(.L_5 - .L_4)
	.align		4
.L_4:
        /*001c*/ 	.word	index@(_Z14softmax_kernelPfPKfiii)
        /*0020*/ 	.word	0x00000000


	//----- nvinfo : EIATTR_REGCOUNT
	.align		4
.L_5:
        /*0024*/ 	.byte	0x04, 0x2f
        /*0026*/ 	.short	(.L_7 - .L_6)
	.align		4
.L_6:
        /*0028*/ 	.word	index@(_Z21online_softmax_kernelPfPKfiii)
        /*002c*/ 	.word	0x0000001d


	//----- nvinfo : EIATTR_FRAME_SIZE
	.align		4
.L_7:
        /*0030*/ 	.byte	0x04, 0x11
        /*0032*/ 	.short	(.L_9 - .L_8)
	.align		4
.L_8:
        /*0034*/ 	.word	index@($__internal_0_$__cuda_sm20_div_rn_f64_full)
        /*0038*/ 	.word	0x00000000


	//----- nvinfo : EIATTR_FRAME_SIZE
	.align		4
.L_9:
        /*003c*/ 	.byte	0x04, 0x11
        /*003e*/ 	.short	(.L_11 - .L_10)
	.align		4
.L_10:
        /*0040*/ 	.word	index@(_Z21online_softmax_kernelPfPKfiii)
        /*0044*/ 	.word	0x00000000


	//----- nvinfo : EIATTR_MIN_STACK_SIZE
	.align		4
.L_11:
        /*0048*/ 	.byte	0x04, 0x12
        /*004a*/ 	.short	(.L_13 - .L_12)
	.align		4
.L_12:
        /*004c*/ 	.word	index@(_Z21online_softmax_kernelPfPKfiii)
        /*0050*/ 	.word	0x00000000


	//----- nvinfo : EIATTR_MIN_STACK_SIZE
	.align		4
.L_13:
        /*0054*/ 	.byte	0x04, 0x12
        /*0056*/ 	.short	(.L_15 - .L_14)
	.align		4
.L_14:
        /*0058*/ 	.word	index@(_Z14softmax_kernelPfPKfiii)
        /*005c*/ 	.word	0x00000000
.L_15:


//--------------------- .nv.compat                --------------------------
	.section	.nv.compat,"",@"SHT_CUDA_COMPAT_INFO"
	.align	4
        /*0000*/ 	.byte	0x02, 0x09, 0x00, 0x00, 0x02, 0x02, 0x01, 0x00, 0x02, 0x05, 0x05, 0x00, 0x03, 0x07, 0x01, 0x01
        /*0010*/ 	.byte	0x02, 0x03, 0x00, 0x00, 0x02, 0x06, 0x01, 0x00, 0x04, 0x0b, 0x08, 0x00, 0x01, 0x00, 0x00, 0x00
        /*0020*/ 	.byte	0x00, 0x00, 0x00, 0x00


//--------------------- .nv.info._Z21online_softmax_kernelPfPKfiii --------------------------
	.section	.nv.info._Z21online_softmax_kernelPfPKfiii,"",@"SHT_CUDA_INFO"
	.sectionflags	@""
	.align	4


	//----- nvinfo : EIATTR_CUDA_API_VERSION
	.align		4
        /*0000*/ 	.byte	0x04, 0x37
        /*0002*/ 	.short	(.L_17 - .L_16)
.L_16:
        /*0004*/ 	.word	0x00000082


	//----- nvinfo : EIATTR_KPARAM_INFO
	.align		4
.L_17:
        /*0008*/ 	.byte	0x04, 0x17
        /*000a*/ 	.short	(.L_19 - .L_18)
.L_18:
        /*000c*/ 	.word	0x00000000
        /*0010*/ 	.short	0x0004
        /*0012*/ 	.short	0x0018
        /*0014*/ 	.byte	0x00, 0xf0, 0x11, 0x00


	//----- nvinfo : EIATTR_KPARAM_INFO
	.align		4
.L_19:
        /*0018*/ 	.byte	0x04, 0x17
        /*001a*/ 	.short	(.L_21 - .L_20)
.L_20:
        /*001c*/ 	.word	0x00000000
        /*0020*/ 	.short	0x0003
        /*0022*/ 	.short	0x0014
        /*0024*/ 	.byte	0x00, 0xf0, 0x11, 0x00


	//----- nvinfo : EIATTR_KPARAM_INFO
	.align		4
.L_21:
        /*0028*/ 	.byte	0x04, 0x17
        /*002a*/ 	.short	(.L_23 - .L_22)
.L_22:
        /*002c*/ 	.word	0x00000000
        /*0030*/ 	.short	0x0002
        /*0032*/ 	.short	0x0010
        /*0034*/ 	.byte	0x00, 0xf0, 0x11, 0x00


	//----- nvinfo : EIATTR_KPARAM_INFO
	.align		4
.L_23:
        /*0038*/ 	.byte	0x04, 0x17
        /*003a*/ 	.short	(.L_25 - .L_24)
.L_24:
        /*003c*/ 	.word	0x00000000
        /*0040*/ 	.short	0x0001
        /*0042*/ 	.short	0x0008
        /*0044*/ 	.byte	0x00, 0xf5, 0x21, 0x00


	//----- nvinfo : EIATTR_KPARAM_INFO
	.align		4
.L_25:
        /*0048*/ 	.byte	0x04, 0x17
        /*004a*/ 	.short	(.L_27 - .L_26)
.L_26:
        /*004c*/ 	.word	0x00000000
        /*0050*/ 	.short	0x0000
        /*0052*/ 	.short	0x0000
        /*0054*/ 	.byte	0x00, 0xf5, 0x21, 0x00


	//----- nvinfo : EIATTR_SPARSE_MMA_MASK
	.align		4
.L_27:
        /*0058*/ 	.byte	0x03, 0x50
        /*005a*/ 	.short	0x0000


	//----- nvinfo : EIATTR_MAXREG_COUNT
	.align		4
        /*005c*/ 	.byte	0x03, 0x1b
        /*005e*/ 	.short	0x00ff


	//----- nvinfo : EIATTR_MERCURY_ISA_VERSION
	.align		4
        /*0060*/ 	.byte	0x03, 0x5f
        /*0062*/ 	.short	0x0101


	//----- nvinfo : EIATTR_VRC_CTA_INIT_COUNT
	.align		4
        /*0064*/ 	.byte	0x02, 0x4a
	.zero		1
	.zero		1


	//----- nvinfo : EIATTR_EXIT_INSTR_OFFSETS
	.align		4
        /*0068*/ 	.byte	0x04, 0x1c
        /*006a*/ 	.short	(.L_29 - .L_28)


	//   ....[0]....
.L_28:
        /*006c*/ 	.word	0x00000070


	//   ....[1]....
        /*0070*/ 	.word	0x00000f50


	//   ....[2]....
        /*0074*/ 	.word	0x000019d0


	//   ....[3]....
        /*0078*/ 	.word	0x00001f20


	//   ....[4]....
        /*007c*/ 	.word	0x000021e0


	//----- nvinfo : EIATTR_CRS_STACK_SIZE
	.align		4
.L_29:
        /*0080*/ 	.byte	0x04, 0x1e
        /*0082*/ 	.short	(.L_31 - .L_30)
.L_30:
        /*0084*/ 	.word	0x00000000


	//----- nvinfo : EIATTR_CBANK_PARAM_SIZE
	.align		4
.L_31:
        /*0088*/ 	.byte	0x03, 0x19
        /*008a*/ 	.short	0x001c


	//----- nvinfo : EIATTR_PARAM_CBANK
	.align		4
        /*008c*/ 	.byte	0x04, 0x0a
        /*008e*/ 	.short	(.L_33 - .L_32)
	.align		4
.L_32:
        /*0090*/ 	.word	index@(.nv.constant0._Z21online_softmax_kernelPfPKfiii)
        /*0094*/ 	.short	0x0380
        /*0096*/ 	.short	0x001c


	//----- nvinfo : EIATTR_SW_WAR
	.align		4
.L_33:
        /*0098*/ 	.byte	0x04, 0x36
        /*009a*/ 	.short	(.L_35 - .L_34)
.L_34:
        /*009c*/ 	.word	0x00000008
.L_35:


//--------------------- .nv.info._Z14softmax_kernelPfPKfiii --------------------------
	.section	.nv.info._Z14softmax_kernelPfPKfiii,"",@"SHT_CUDA_INFO"
	.sectionflags	@""
	.align	4


	//----- nvinfo : EIATTR_CUDA_API_VERSION
	.align		4
        /*0000*/ 	.byte	0x04, 0x37
        /*0002*/ 	.short	(.L_37 - .L_36)
.L_36:
        /*0004*/ 	.word	0x00000082


	//----- nvinfo : EIATTR_KPARAM_INFO
	.align		4
.L_37:
        /*0008*/ 	.byte	0x04, 0x17
        /*000a*/ 	.short	(.L_39 - .L_38)
.L_38:
        /*000c*/ 	.word	0x00000000
        /*0010*/ 	.short	0x0004
        /*0012*/ 	.short	0x0018
        /*0014*/ 	.byte	0x00, 0xf0, 0x11, 0x00


	//----- nvinfo : EIATTR_KPARAM_INFO
	.align		4
.L_39:
        /*0018*/ 	.byte	0x04, 0x17
        /*001a*/ 	.short	(.L_41 - .L_40)
.L_40:
        /*001c*/ 	.word	0x00000000
        /*0020*/ 	.short	0x0003
        /*0022*/ 	.short	0x0014
        /*0024*/ 	.byte	0x00, 0xf0, 0x11, 0x00


	//----- nvinfo : EIATTR_KPARAM_INFO
	.align		4
.L_41:
        /*0028*/ 	.byte	0x04, 0x17
        /*002a*/ 	.short	(.L_43 - .L_42)
.L_42:
        /*002c*/ 	.word	0x00000000
        /*0030*/ 	.short	0x0002
        /*0032*/ 	.short	0x0010
        /*0034*/ 	.byte	0x00, 0xf0, 0x11, 0x00


	//----- nvinfo : EIATTR_KPARAM_INFO
	.align		4
.L_43:
        /*0038*/ 	.byte	0x04, 0x17
        /*003a*/ 	.short	(.L_45 - .L_44)
.L_44:
        /*003c*/ 	.word	0x00000000
        /*0040*/ 	.short	0x0001
        /*0042*/ 	.short	0x0008
        /*0044*/ 	.byte	0x00, 0xf5, 0x21, 0x00


	//----- nvinfo : EIATTR_KPARAM_INFO
	.align		4
.L_45:
        /*0048*/ 	.byte	0x04, 0x17
        /*004a*/ 	.short	(.L_47 - .L_46)
.L_46:
        /*004c*/ 	.word	0x00000000
        /*0050*/ 	.short	0x0000
        /*0052*/ 	.short	0x0000
        /*0054*/ 	.byte	0x00, 0xf5, 0x21, 0x00


	//----- nvinfo : EIATTR_SPARSE_MMA_MASK
	.align		4
.L_47:
        /*0058*/ 	.byte	0x03, 0x50
        /*005a*/ 	.short	0x0000


	//----- nvinfo : EIATTR_MAXREG_COUNT
	.align		4
        /*005c*/ 	.byte	0x03, 0x1b
        /*005e*/ 	.short	0x00ff


	//----- nvinfo : EIATTR_NUM_BARRIERS
	.align		4
        /*0060*/ 	.byte	0x02, 0x4c
        /*0062*/ 	.byte	0x01
	.zero		1


	//----- nvinfo : EIATTR_MERCURY_ISA_VERSION
	.align		4
        /*0064*/ 	.byte	0x03, 0x5f
        /*0066*/ 	.short	0x0101


	//----- nvinfo : EIATTR_VRC_CTA_INIT_COUNT
	.align		4
        /*0068*/ 	.byte	0x02, 0x4a
	.zero		1
	.zero		1


	//----- nvinfo : EIATTR_EXIT_INSTR_OFFSETS
	.align		4
        /*006c*/ 	.byte	0x04, 0x1c
        /*006e*/ 	.short	(.L_49 - .L_48)


	//   ....[0]....
.L_48:
        /*0070*/ 	.word	0x000005e0


	//   ....[1]....
        /*0074*/ 	.word	0x000007b0


	//----- nvinfo : EIATTR_CRS_STACK_SIZE
	.align		4
.L_49:
        /*0078*/ 	.byte	0x04, 0x1e
        /*007a*/ 	.short	(.L_51 - .L_50)
.L_50:
        /*007c*/ 	.word	0x00000000


	//----- nvinfo : EIATTR_CBANK_PARAM_SIZE
	.align		4
.L_51:
        /*0080*/ 	.byte	0x03, 0x19
        /*0082*/ 	.short	0x001c


	//----- nvinfo : EIATTR_PARAM_CBANK
	.align		4
        /*0084*/ 	.byte	0x04, 0x0a
        /*0086*/ 	.short	(.L_53 - .L_52)
	.align		4
.L_52:
        /*0088*/ 	.word	index@(.nv.constant0._Z14softmax_kernelPfPKfiii)
        /*008c*/ 	.short	0x0380
        /*008e*/ 	.short	0x001c


	//----- nvinfo : EIATTR_SW_WAR
	.align		4
.L_53:
        /*0090*/ 	.byte	0x04, 0x36
        /*0092*/ 	.short	(.L_55 - .L_54)
.L_54:
        /*0094*/ 	.word	0x00000008
.L_55:


//--------------------- .nv.callgraph             --------------------------
	.section	.nv.callgraph,"",@"SHT_CUDA_CALLGRAPH"
	.align	4
	.sectionentsize	8
	.align		4
        /*0000*/ 	.word	0x00000000
	.align		4
        /*0004*/ 	.word	0xffffffff
	.align		4
        /*0008*/ 	.word	0x00000000
	.align		4
        /*000c*/ 	.word	0xfffffffe
	.align		4
        /*0010*/ 	.word	0x00000000
	.align		4
        /*0014*/ 	.word	0xfffffffd
	.align		4
        /*0018*/ 	.word	0x00000000
	.align		4
        /*001c*/ 	.word	0xfffffffc


//--------------------- .text._Z21online_softmax_kernelPfPKfiii --------------------------
	.section	.text._Z21online_softmax_kernelPfPKfiii,"ax",@progbits
	.align	128
        .global         _Z21online_softmax_kernelPfPKfiii
        .type           _Z21online_softmax_kernelPfPKfiii,@function
        .size           _Z21online_softmax_kernelPfPKfiii,(.L_x_48 - _Z21online_softmax_kernelPfPKfiii)
        .other          _Z21online_softmax_kernelPfPKfiii,@"STO_CUDA_ENTRY STV_DEFAULT"
_Z21online_softmax_kernelPfPKfiii:
.text._Z21online_softmax_kernelPfPKfiii:
[----:B------:R-:W-:Y:S08]  /*0000*/  LDC R1, c[0x0][0x37c] ;  /* 0x0000df00ff017b82 */ /* 0x000ff00000000800 */
[----:B------:R-:W0:Y:S01]  /*0010*/  S2UR UR5, SR_CTAID.Y ;  /* 0x00000000000579c3 */ /* 0x000e220000002600 */
[----:B------:R-:W0:Y:S07]  /*0020*/  LDCU.64 UR8, c[0x0][0x390] ;  /* 0x00007200ff0877ac */ /* 0x000e2e0008000a00 */
[----:B------:R-:W1:Y:S01]  /*0030*/  S2UR UR4, SR_CTAID.X ;  /* 0x00000000000479c3 */ /* 0x000e620000002500 */
[----:B0-----:R-:W-:-:S04]  /*0040*/  UISETP.GE.AND UP0, UPT, UR5, UR9, UPT ;  /* 0x000000090500728c */ /* 0x001fc8000bf06270 */
[----:B-1----:R-:W-:-:S06]  /*0050*/  UISETP.GE.OR UP0, UPT, UR4, UR8, UP0 ;  /* 0x000000080400728c */ /* 0x002fcc0008706670 */
[----:B------:R-:W-:-:S13]  /*0060*/  PLOP3.LUT P0, PT, PT, PT, UP0, 0x80, 0x8 ;  /* 0x000000000008781c */ /* 0x000fda0003f0f008 */
[----:B------:R-:W-:Y:S05]  /*0070*/  @P0 EXIT ;  /* 0x000000000000094d */ /* 0x000fea0003800000 */
[----:B------:R-:W0:Y:S01]  /*0080*/  LDCU UR10, c[0x0][0x398] ;  /* 0x00007300ff0a77ac */ /* 0x000e220008000800 */
[----:B------:R-:W-:Y:S02]  /*0090*/  MOV R0, 0xff800000 ;  /* 0xff80000000007802 */ /* 0x000fe40000000f00 */
[----:B------:R-:W-:Y:S01]  /*00a0*/  CS2R R4, SRZ ;  /* 0x0000000000047805 */ /* 0x000fe2000001ff00 */
[----:B------:R-:W1:Y:S01]  /*00b0*/  LDCU.64 UR6, c[0x0][0x388] ;  /* 0x00007100ff0677ac */ /* 0x000e620008000a00 */
[----:B------:R-:W-:Y:S01]  /*00c0*/  UIMAD UR4, UR4, UR9, UR5 ;  /* 0x00000009040472a4 */ /* 0x000fe2000f8e0205 */
[----:B------:R-:W2:Y:S01]  /*00d0*/  LDCU.64 UR16, c[0x0][0x358] ;  /* 0x00006b00ff1077ac */ /* 0x000ea20008000a00 */
[----:B0-----:R-:W-:Y:S02]  /*00e0*/  UISETP.GE.AND UP0, UPT, UR10, 0x1, UPT ;  /* 0x000000010a00788c */ /* 0x001fe4000bf06270 */
[----:B------:R-:W-:-:S04]  /*00f0*/  UIMAD UR8, UR4, UR10, URZ ;  /* 0x0000000a040872a4 */ /* 0x000fc8000f8e02ff */
[----:B------:R-:W-:Y:S02]  /*0100*/  USHF.R.S32.HI UR18, URZ, 0x1f, UR8 ;  /* 0x0000001fff127899 */ /* 0x000fe40008011408 */
[----:B-1----:R-:W-:Y:S01]  /*0110*/  UIMAD.WIDE UR6, UR8, 0x4, UR6 ;  /* 0x00000004080678a5 */ /* 0x002fe2000f8e0206 */
[----:B--2---:R-:W-:Y:S11]  /*0120*/  BRA.U !UP0, `(.L_x_0) ;  /* 0x0000000d087c7547 */ /* 0x004ff6000b800000 */
[----:B------:R-:W-:Y:S01]  /*0130*/  UISETP.GE.U32.AND UP0, UPT, UR10, 0x4, UPT ;  /* 0x000000040a00788c */ /* 0x000fe2000bf06070 */
[----:B------:R-:W-:Y:S02]  /*0140*/  MOV R0, 0xff800000 ;  /* 0xff80000000007802 */ /* 0x000fe40000000f00 */
[----:B------:R-:W-:Y:S01]  /*0150*/  CS2R R4, SRZ ;  /* 0x0000000000047805 */ /* 0x000fe2000001ff00 */
[----:B------:R-:W-:Y:S01]  /*0160*/  ULOP3.LUT UR11, UR10, 0x3, URZ, 0xc0, !UPT ;  /* 0x000000030a0b7892 */ /* 0x000fe2000f8ec0ff */
[----:B------:R-:W-:-:S04]  /*0170*/  UMOV UR4, URZ ;  /* 0x000000ff00047c82 */ /* 0x000fc80008000000 */
[----:B------:R-:W-:Y:S07]  /*0180*/  BRA.U !UP0, `(.L_x_1) ;  /* 0x0000000508dc7547 */ /* 0x000fee000b800000 */
[----:B------:R-:W0:Y:S01]  /*0190*/  LDCU.64 UR12, c[0x0][0x388] ;  /* 0x00007100ff0c77ac */ /* 0x000e220008000a00 */
[----:B------:R-:W-:Y:S02]  /*01a0*/  MOV R0, 0xff800000 ;  /* 0xff80000000007802 */ /* 0x000fe40000000f00 */
[----:B------:R-:W-:Y:S01]  /*01b0*/  CS2R R4, SRZ ;  /* 0x0000000000047805 */ /* 0x000fe2000001ff00 */
[----:B------:R-:W-:-:S04]  /*01c0*/  ULOP3.LUT UR4, UR10, 0x7ffffffc, URZ, 0xc0, !UPT ;  /* 0x7ffffffc0a047892 */ /* 0x000fc8000f8ec0ff */
[----:B------:R-:W-:Y:S02]  /*01d0*/  UIADD3 UR10, UPT, UPT, -UR4, URZ, URZ ;  /* 0x000000ff040a7290 */ /* 0x000fe4000fffe1ff */
[----:B0-----:R-:W-:-:S04]  /*01e0*/  ULEA UR5, UP0, UR8, UR12, 0x2 ;  /* 0x0000000c08057291 */ /* 0x001fc8000f8010ff */
[----:B------:R-:W-:Y:S02]  /*01f0*/  ULEA.HI.X UR9, UR8, UR13, UR18, 0x2, UP0 ;  /* 0x0000000d08097291 */ /* 0x000fe400080f1412 */
[----:B------:R-:W-:-:S04]  /*0200*/  UIADD3 UR5, UP0, UPT, UR5, 0x8, URZ ;  /* 0x0000000805057890 */ /* 0x000fc8000ff1e0ff */
[----:B------:R-:W-:Y:S02]  /*0210*/  UIADD3.X UR9, UPT, UPT, URZ, UR9, URZ, UP0, !UPT ;  /* 0x00000009ff097290 */ /* 0x000fe400087fe4ff */
[----:B------:R-:W-:-:S04]  /*0220*/  IMAD.U32 R2, RZ, RZ, UR5 ;  /* 0x00000005ff027e24 */ /* 0x000fc8000f8e00ff */
[----:B------:R-:W-:-:S07]  /*0230*/  MOV R3, UR9 ;  /* 0x0000000900037c02 */ /* 0x000fce0008000f00 */
.L_x_3:
[----:B------:R-:W2:Y:S04]  /*0240*/  LDG.E R17, desc[UR16][R2.64+-0x8] ;  /* 0xfffff81002117981 */ /* 0x000ea8000c1e1900 */
[----:B------:R-:W3:Y:S04]  /*0250*/  LDG.E R7, desc[UR16][R2.64+-0x4] ;  /* 0xfffffc1002077981 */ /* 0x000ee8000c1e1900 */
[----:B------:R-:W4:Y:S04]  /*0260*/  LDG.E R11, desc[UR16][R2.64] ;  /* 0x00000010020b7981 */ /* 0x000f28000c1e1900 */
[----:B------:R-:W5:Y:S01]  /*0270*/  LDG.E R13, desc[UR16][R2.64+0x4] ;  /* 0x00000410020d7981 */ /* 0x000f62000c1e1900 */
[----:B------:R-:W-:Y:S01]  /*0280*/  HFMA2 R12, -RZ, RZ, 0.96630859375, -0.0022525787353515625 ;  /* 0x3bbb989dff0c7431 */ /* 0x000fe200000001ff */
[----:B------:R-:W-:-:S02]  /*0290*/  MOV R14, 0x437c0000 ;  /* 0x437c0000000e7802 */ /* 0x000fc40000000f00 */
[----:B--2---:R-:W-:-:S13]  /*02a0*/  FSETP.GT.AND P1, PT, R17, R0, PT ;  /* 0x000000001100720b */ /* 0x004fda0003f24000 */
[--C-:B------:R-:W-:Y:S01]  /*02b0*/  @P1 FADD R9, R0, -R17.reuse ;  /* 0x8000001100091221 */ /* 0x100fe20000000000 */
[----:B------:R-:W-:-:S03]  /*02c0*/  @P1 IMAD.MOV.U32 R0, RZ, RZ, R17 ;  /* 0x000000ffff001224 */ /* 0x000fc600078e0011 */
[----:B------:R-:W-:Y:S01]  /*02d0*/  @P1 FFMA.SAT R15, R9, R12, 0.5 ;  /* 0x3f000000090f1423 */ /* 0x000fe2000000200c */
[----:B------:R-:W-:Y:S01]  /*02e0*/  FADD R17, -R0, R17 ;  /* 0x0000001100117221 */ /* 0x000fe20000000100 */
[----:B---3--:R-:W-:Y:S02]  /*02f0*/  FSETP.GT.AND P2, PT, R7, R0, PT ;  /* 0x000000000700720b */ /* 0x008fe40003f44000 */
[----:B------:R-:W-:Y:S01]  /*0300*/  @P1 FFMA.RM R15, R15, R14, 12582913 ;  /* 0x4b4000010f0f1423 */ /* 0x000fe2000000400e */
[----:B------:R-:W-:-:S03]  /*0310*/  FFMA.SAT R19, R17, R12, 0.5 ;  /* 0x3f00000011137423 */ /* 0x000fc6000000200c */
[----:B------:R-:W-:Y:S01]  /*0320*/  @P1 FADD R6, R15, -12583039 ;  /* 0xcb40007f0f061421 */ /* 0x000fe20000000000 */
[----:B------:R-:W-:Y:S01]  /*0330*/  FFMA.RM R8, R19, R14, 12582913 ;  /* 0x4b40000113087423 */ /* 0x000fe2000000400e */
[----:B------:R-:W-:Y:S02]  /*0340*/  @P1 SHF.L.U32 R15, R15, 0x17, RZ ;  /* 0x000000170f0f1819 */ /* 0x000fe400000006ff */
[C---:B------:R-:W-:Y:S01]  /*0350*/  @P1 FFMA R6, R9.reuse, 1.4426950216293334961, -R6 ;  /* 0x3fb8aa3b09061823 */ /* 0x040fe20000000806 */
[C---:B------:R-:W-:Y:S01]  /*0360*/  FADD R10, R8.reuse, -12583039 ;  /* 0xcb40007f080a7421 */ /* 0x040fe20000000000 */
[----:B------:R-:W-:Y:S01]  /*0370*/  SHF.L.U32 R8, R8, 0x17, RZ ;  /* 0x0000001708087819 */ /* 0x000fe200000006ff */
[----:B------:R-:W-:Y:S01]  /*0380*/  @P2 FADD R19, R0, -R7 ;  /* 0x8000000700132221 */ /* 0x000fe20000000000 */
[----:B------:R-:W-:Y:S01]  /*0390*/  @P1 FFMA R6, R9, 1.925963033500011079e-08, R6 ;  /* 0x32a5706009061823 */ /* 0x000fe20000000006 */
[----:B------:R-:W-:Y:S01]  /*03a0*/  FFMA R10, R17, 1.4426950216293334961, -R10 ;  /* 0x3fb8aa3b110a7823 */ /* 0x000fe2000000080a */
[----:B------:R-:W-:Y:S01]  /*03b0*/  @P2 MOV R0, R7 ;  /* 0x0000000700002202 */ /* 0x000fe20000000f00 */
[----:B------:R-:W-:-:S02]  /*03c0*/  @P2 FFMA.SAT R21, R19, R12, 0.5 ;  /* 0x3f00000013152423 */ /* 0x000fc4000000200c */
[----:B------:R-:W-:Y:S01]  /*03d0*/  FFMA R9, R17, 1.925963033500011079e-08, R10 ;  /* 0x32a5706011097823 */ /* 0x000fe2000000000a */
[----:B------:R-:W0:Y:S01]  /*03e0*/  @P1 MUFU.EX2 R6, R6 ;  /* 0x0000000600061308 */ /* 0x000e220000000800 */
[----:B------:R-:W-:Y:S01]  /*03f0*/  @P2 FFMA.RM R10, R21, R14, 12582913 ;  /* 0x4b400001150a2423 */ /* 0x000fe2000000400e */
[----:B------:R-:W-:Y:S01]  /*0400*/  FADD R17, -R0, R7 ;  /* 0x0000000700117221 */ /* 0x000fe20000000100 */
[----:B----4-:R-:W-:Y:S02]  /*0410*/  FSETP.GT.AND P0, PT, R11, R0, PT ;  /* 0x000000000b00720b */ /* 0x010fe40003f04000 */
[----:B------:R-:W-:-:S03]  /*0420*/  @P2 FADD R16, R10, -12583039 ;  /* 0xcb40007f0a102421 */ /* 0x000fc60000000000 */
[----:B------:R-:W1:Y:S01]  /*0430*/  MUFU.EX2 R9, R9 ;  /* 0x0000000900097308 */ /* 0x000e620000000800 */
[----:B------:R-:W-:-:S04]  /*0440*/  @P2 FFMA R16, R19, 1.4426950216293334961, -R16 ;  /* 0x3fb8aa3b13102823 */ /* 0x000fc80000000810 */
[----:B------:R-:W-:-:S03]  /*0450*/  @P2 FFMA R18, R19, 1.925963033500011079e-08, R16 ;  /* 0x32a5706013122823 */ /* 0x000fc60000000010 */
[--C-:B------:R-:W-:Y:S01]  /*0460*/  @P0 FADD R19, R0, -R11.reuse ;  /* 0x8000000b00130221 */ /* 0x100fe20000000000 */
[----:B0-----:R-:W-:Y:S01]  /*0470*/  @P1 FMUL R6, R15, R6 ;  /* 0x000000060f061220 */ /* 0x001fe20000400000 */
[-C--:B------:R-:W-:Y:S01]  /*0480*/  FFMA.SAT R15, R17, R12.reuse, 0.5 ;  /* 0x3f000000110f7423 */ /* 0x080fe2000000200c */
[----:B------:R-:W0:Y:S01]  /*0490*/  @P2 MUFU.EX2 R18, R18 ;  /* 0x0000001200122308 */ /* 0x000e220000000800 */
[----:B------:R-:W-:Y:S01]  /*04a0*/  @P0 FFMA.SAT R23, R19, R12, 0.5 ;  /* 0x3f00000013170423 */ /* 0x000fe2000000200c */
[--C-:B------:R-:W-:Y:S02]  /*04b0*/  @P0 IMAD.MOV.U32 R0, RZ, RZ, R11.reuse ;  /* 0x000000ffff000224 */ /* 0x100fe400078e000b */
[----:B------:R-:W-:Y:S02]  /*04c0*/  FFMA.RM R15, R15, R14, 12582913 ;  /* 0x4b4000010f0f7423 */ /* 0x000fe4000000400e */
[----:B------:R-:W-:Y:S02]  /*04d0*/  FADD R21, -R0, R11 ;  /* 0x0000000b00157221 */ /* 0x000fe40000000100 */
[----:B------:R-:W-:Y:S01]  /*04e0*/  FADD R16, R15, -12583039 ;  /* 0xcb40007f0f107421 */ /* 0x000fe20000000000 */
[----:B------:R-:W-:Y:S01]  /*04f0*/  @P2 SHF.L.U32 R11, R10, 0x17, RZ ;  /* 0x000000170a0b2819 */ /* 0x000fe200000006ff */
[----:B------:R-:W2:Y:S01]  /*0500*/  @P1 F2F.F64.F32 R6, R6 ;  /* 0x0000000600061310 */ /* 0x000ea20000201800 */
[----:B-1----:R-:W-:Y:S01]  /*0510*/  FMUL R8, R8, R9 ;  /* 0x0000000908087220 */ /* 0x002fe20000400000 */
[----:B------:R-:W-:Y:S01]  /*0520*/  FFMA R16, R17, 1.4426950216293334961, -R16 ;  /* 0x3fb8aa3b11107823 */ /* 0x000fe20000000810 */
[----:B------:R-:W-:-:S03]  /*0530*/  SHF.L.U32 R15, R15, 0x17, RZ ;  /* 0x000000170f0f7819 */ /* 0x000fc600000006ff */
[----:B------:R-:W-:Y:S01]  /*0540*/  FFMA R20, R17, 1.925963033500011079e-08, R16 ;  /* 0x32a5706011147823 */ /* 0x000fe20000000010 */
[----:B------:R-:W-:Y:S01]  /*0550*/  @P0 FFMA.RM R16, R23, R14, 12582913 ;  /* 0x4b40000117100423 */ /* 0x000fe2000000400e */
[----:B------:R-:W-:Y:S01]  /*0560*/  FFMA.SAT R17, R21, R12, 0.5 ;  /* 0x3f00000015117423 */ /* 0x000fe2000000200c */
[----:B0-----:R-:W-:Y:S01]  /*0570*/  @P2 FMUL R11, R11, R18 ;  /* 0x000000120b0b2220 */ /* 0x001fe20000400000 */
[----:B------:R-:W0:Y:S01]  /*0580*/  F2F.F64.F32 R8, R8 ;  /* 0x0000000800087310 */ /* 0x000e220000201800 */
[----:B------:R-:W-:Y:S01]  /*0590*/  @P0 FADD R10, R16, -12583039 ;  /* 0xcb40007f100a0421 */ /* 0x000fe20000000000 */
[----:B------:R-:W-:-:S03]  /*05a0*/  FFMA.RM R17, R17, R14, 12582913 ;  /* 0x4b40000111117423 */ /* 0x000fc6000000400e */
[----:B------:R-:W-:Y:S01]  /*05b0*/  @P0 FFMA R18, R19, 1.4426950216293334961, -R10 ;  /* 0x3fb8aa3b13120823 */ /* 0x000fe2000000080a */
[----:B------:R-:W-:Y:S01]  /*05c0*/  FADD R22, R17, -12583039 ;  /* 0xcb40007f11167421 */ /* 0x000fe20000000000 */
[----:B--2---:R-:W-:Y:S01]  /*05d0*/  @P1 DMUL R4, R4, R6 ;  /* 0x0000000604041228 */ /* 0x004fe20000000000 */
[----:B------:R-:W1:Y:S01]  /*05e0*/  MUFU.EX2 R20, R20 ;  /* 0x0000001400147308 */ /* 0x000e620000000800 */
[----:B------:R-:W-:Y:S01]  /*05f0*/  @P0 FFMA R18, R19, 1.925963033500011079e-08, R18 ;  /* 0x32a5706013120823 */ /* 0x000fe20000000012 */
[----:B------:R-:W-:Y:S01]  /*0600*/  FFMA R22, R21, 1.4426950216293334961, -R22 ;  /* 0x3fb8aa3b15167823 */ /* 0x000fe20000000816 */
[----:B------:R-:W-:Y:S01]  /*0610*/  IMAD.SHL.U32 R17, R17, 0x800000, RZ ;  /* 0x0080000011117824 */ /* 0x000fe200078e00ff */
[----:B-----5:R-:W-:Y:S02]  /*0620*/  FSETP.GT.AND P1, PT, R13, R0, PT ;  /* 0x000000000d00720b */ /* 0x020fe40003f24000 */
[----:B------:R-:W-:Y:S01]  /*0630*/  FFMA R22, R21, 1.925963033500011079e-08, R22 ;  /* 0x32a5706015167823 */ /* 0x000fe20000000016 */
[----:B0-----:R-:W-:Y:S01]  /*0640*/  DADD R4, R8, R4 ;  /* 0x0000000008047229 */ /* 0x001fe20000000004 */
[----:B------:R-:W0:Y:S01]  /*0650*/  @P0 MUFU.EX2 R18, R18 ;  /* 0x0000001200120308 */ /* 0x000e220000000800 */
[----:B------:R-:W-:-:S07]  /*0660*/  @P0 SHF.L.U32 R9, R16, 0x17, RZ ;  /* 0x0000001710090819 */ /* 0x000fce00000006ff */
[----:B------:R-:W2:Y:S01]  /*0670*/  @P2 F2F.F64.F32 R10, R11 ;  /* 0x0000000b000a2310 */ /* 0x000ea20000201800 */
[----:B-1----:R-:W-:-:S07]  /*0680*/  FMUL R15, R15, R20 ;  /* 0x000000140f0f7220 */ /* 0x002fce0000400000 */
[----:B------:R-:W1:Y:S01]  /*0690*/  MUFU.EX2 R22, R22 ;  /* 0x0000001600167308 */ /* 0x000e620000000800 */
[----:B0-----:R-:W-:Y:S01]  /*06a0*/  @P0 FMUL R9, R9, R18 ;  /* 0x0000001209090220 */ /* 0x001fe20000400000 */
[----:B--2---:R-:W-:-:S06]  /*06b0*/  @P2 DMUL R4, R4, R10 ;  /* 0x0000000a04042228 */ /* 0x004fcc0000000000 */
[----:B------:R-:W0:Y:S08]  /*06c0*/  F2F.F64.F32 R6, R15 ;  /* 0x0000000f00067310 */ /* 0x000e300000201800 */
[----:B------:R-:W2:Y:S01]  /*06d0*/  @P0 F2F.F64.F32 R8, R9 ;  /* 0x0000000900080310 */ /* 0x000ea20000201800 */
[----:B-1----:R-:W-:Y:S01]  /*06e0*/  FMUL R17, R17, R22 ;  /* 0x0000001611117220 */ /* 0x002fe20000400000 */
[----:B0-----:R-:W-:-:S06]  /*06f0*/  DADD R4, R6, R4 ;  /* 0x0000000006047229 */ /* 0x001fcc0000000004 */
[----:B------:R-:W0:Y:S02]  /*0700*/  F2F.F64.F32 R6, R17 ;  /* 0x0000001100067310 */ /* 0x000e240000201800 */
[----:B--2---:R-:W-:-:S08]  /*0710*/  @P0 DMUL R4, R4, R8 ;  /* 0x0000000804040228 */ /* 0x004fd00000000000 */
[----:B0-----:R-:W-:Y:S01]  /*0720*/  DADD R4, R6, R4 ;  /* 0x0000000006047229 */ /* 0x001fe20000000004 */
[----:B------:R-:W-:Y:S10]  /*0730*/  @!P1 BRA `(.L_x_2) ;  /* 0x0000000000309947 */ /* 0x000ff40003800000 */
[----:B------:R-:W-:-:S04]  /*0740*/  FADD R7, R0, -R13 ;  /* 0x8000000d00077221 */ /* 0x000fc80000000000 */
[----:B------:R-:W-:-:S04]  /*0750*/  FFMA.SAT R9, R7, R12, 0.5 ;  /* 0x3f00000007097423 */ /* 0x000fc8000000200c */
[----:B------:R-:W-:-:S04]  /*0760*/  FFMA.RM R9, R9, R14, 12582913 ;  /* 0x4b40000109097423 */ /* 0x000fc8000000400e */
[C---:B------:R-:W-:Y:S01]  /*0770*/  FADD R0, R9.reuse, -12583039 ;  /* 0xcb40007f09007421 */ /* 0x040fe20000000000 */
[----:B------:R-:W-:-:S03]  /*0780*/  SHF.L.U32 R9, R9, 0x17, RZ ;  /* 0x0000001709097819 */ /* 0x000fc600000006ff */
[----:B------:R-:W-:-:S04]  /*0790*/  FFMA R0, R7, 1.4426950216293334961, -R0 ;  /* 0x3fb8aa3b07007823 */ /* 0x000fc80000000800 */
[----:B------:R-:W-:Y:S01]  /*07a0*/  FFMA R8, R7, 1.925963033500011079e-08, R0 ;  /* 0x32a5706007087823 */ /* 0x000fe20000000000 */
[----:B------:R-:W-:-:S05]  /*07b0*/  MOV R0, R13 ;  /* 0x0000000d00007202 */ /* 0x000fca0000000f00 */
[----:B------:R-:W0:Y:S02]  /*07c0*/  MUFU.EX2 R8, R8 ;  /* 0x0000000800087308 */ /* 0x000e240000000800 */
[----:B0-----:R-:W-:-:S06]  /*07d0*/  FMUL R6, R9, R8 ;  /* 0x0000000809067220 */ /* 0x001fcc0000400000 */
[----:B------:R-:W0:Y:S02]  /*07e0*/  F2F.F64.F32 R6, R6 ;  /* 0x0000000600067310 */ /* 0x000e240000201800 */
[----:B0-----:R-:W-:-:S11]  /*07f0*/  DMUL R4, R4, R6 ;  /* 0x0000000604047228 */ /* 0x001fd60000000000 */
.L_x_2:
[----:B------:R-:W-:Y:S01]  /*0800*/  FADD R7, -R0, R13 ;  /* 0x0000000d00077221 */ /* 0x000fe20000000100 */
[----:B------:R-:W-:Y:S01]  /*0810*/  UIADD3 UR10, UPT, UPT, UR10, 0x4, URZ ;  /* 0x000000040a0a7890 */ /* 0x000fe2000fffe0ff */
[----:B------:R-:W-:Y:S02]  /*0820*/  IADD3 R2, P0, PT, R2, 0x10, RZ ;  /* 0x0000001002027810 */ /* 0x000fe40007f1e0ff */
[----:B------:R-:W-:Y:S01]  /*0830*/  FFMA.SAT R9, R7, R12, 0.5 ;  /* 0x3f00000007097423 */ /* 0x000fe2000000200c */
[----:B------:R-:W-:Y:S02]  /*0840*/  UISETP.NE.AND UP0, UPT, UR10, URZ, UPT ;  /* 0x000000ff0a00728c */ /* 0x000fe4000bf05270 */
[----:B------:R-:W-:Y:S02]  /*0850*/  IMAD.X R3, RZ, RZ, R3, P0 ;  /* 0x000000ffff037224 */ /* 0x000fe400000e0603 */
[----:B------:R-:W-:-:S04]  /*0860*/  FFMA.RM R9, R9, R14, 12582913 ;  /* 0x4b40000109097423 */ /* 0x000fc8000000400e */
[C---:B------:R-:W-:Y:S01]  /*0870*/  FADD R6, R9.reuse, -12583039 ;  /* 0xcb40007f09067421 */ /* 0x040fe20000000000 */
[----:B------:R-:W-:-:S03]  /*0880*/  SHF.L.U32 R9, R9, 0x17, RZ ;  /* 0x0000001709097819 */ /* 0x000fc600000006ff */
[----:B------:R-:W-:-:S04]  /*0890*/  FFMA R6, R7, 1.4426950216293334961, -R6 ;  /* 0x3fb8aa3b07067823 */ /* 0x000fc80000000806 */
[----:B------:R-:W-:-:S06]  /*08a0*/  FFMA R8, R7, 1.925963033500011079e-08, R6 ;  /* 0x32a5706007087823 */ /* 0x000fcc0000000006 */
[----:B------:R-:W0:Y:S02]  /*08b0*/  MUFU.EX2 R8, R8 ;  /* 0x0000000800087308 */ /* 0x000e240000000800 */
[----:B0-----:R-:W-:-:S06]  /*08c0*/  FMUL R6, R9, R8 ;  /* 0x0000000809067220 */ /* 0x001fcc0000400000 */
[----:B------:R-:W0:Y:S02]  /*08d0*/  F2F.F64.F32 R6, R6 ;  /* 0x0000000600067310 */ /* 0x000e240000201800 */
[----:B0-----:R-:W-:Y:S01]  /*08e0*/  DADD R4, R6, R4 ;  /* 0x0000000006047229 */ /* 0x001fe20000000004 */
[----:B------:R-:W-:Y:S10]  /*08f0*/  BRA.U UP0, `(.L_x_3) ;  /* 0xfffffff900507547 */ /* 0x000ff4000b83ffff */
.L_x_1:
[----:B------:R-:W-:-:S09]  /*0900*/  UISETP.NE.AND UP0, UPT, UR11, URZ, UPT ;  /* 0x000000ff0b00728c */ /* 0x000fd2000bf05270 */
[----:B------:R-:W-:Y:S05]  /*0910*/  BRA.U !UP0, `(.L_x_0) ;  /* 0x0000000508807547 */ /* 0x000fea000b800000 */
[----:B------:R-:W-:-:S09]  /*0920*/  UISETP.NE.AND UP0, UPT, UR11, 0x1, UPT ;  /* 0x000000010b00788c */ /* 0x000fd2000bf05270 */
[----:B------:R-:W-:Y:S05]  /*0930*/  BRA.U !UP0, `(.L_x_4) ;  /* 0x0000000108e47547 */ /* 0x000fea000b800000 */
[----:B------:R-:W-:-:S06]  /*0940*/  UIMAD.WIDE.U32 UR10, UR4, 0x4, UR6 ;  /* 0x00000004040a78a5 */ /* 0x000fcc000f8e0006 */
[----:B------:R-:W-:Y:S02]  /*0950*/  MOV R8, UR10 ;  /* 0x0000000a00087c02 */ /* 0x000fe40008000f00 */
[----:B------:R-:W-:-:S05]  /*0960*/  MOV R9, UR11 ;  /* 0x0000000b00097c02 */ /* 0x000fca0008000f00 */
[----:B------:R-:W2:Y:S04]  /*0970*/  LDG.E R13, desc[UR16][R8.64] ;  /* 0x00000010080d7981 */ /* 0x000ea8000c1e1900 */
[----:B------:R-:W3:Y:S01]  /*0980*/  LDG.E R3, desc[UR16][R8.64+0x4] ;  /* 0x0000041008037981 */ /* 0x000ee2000c1e1900 */
[----:B------:R-:W-:Y:S01]  /*0990*/  MOV R2, 0x3bbb989d ;  /* 0x3bbb989d00027802 */ /* 0x000fe20000000f00 */
[----:B------:R-:W-:Y:S01]  /*09a0*/  IMAD.MOV.U32 R6, RZ, RZ, 0x437c0000 ;  /* 0x437c0000ff067424 */ /* 0x000fe200078e00ff */
[----:B--2---:R-:W-:-:S13]  /*09b0*/  FSETP.GT.AND P0, PT, R13, R0, PT ;  /* 0x000000000d00720b */ /* 0x004fda0003f04000 */
[----:B------:R-:W-:Y:S01]  /*09c0*/  @P0 FADD R7, R0, -R13 ;  /* 0x8000000d00070221 */ /* 0x000fe20000000000 */
[----:B------:R-:W-:-:S03]  /*09d0*/  @P0 MOV R0, R13 ;  /* 0x0000000d00000202 */ /* 0x000fc60000000f00 */
[----:B------:R-:W-:Y:S01]  /*09e0*/  @P0 FFMA.SAT R11, R7, R2, 0.5 ;  /* 0x3f000000070b0423 */ /* 0x000fe20000002002 */
[----:B---3--:R-:W-:Y:S01]  /*09f0*/  FSETP.GT.AND P1, PT, R3, R0, PT ;  /* 0x000000000300720b */ /* 0x008fe20003f24000 */
[----:B------:R-:W-:Y:S02]  /*0a00*/  FADD R13, -R0, R13 ;  /* 0x0000000d000d7221 */ /* 0x000fe40000000100 */
[----:B------:R-:W-:Y:S02]  /*0a10*/  @P0 FFMA.RM R11, R11, R6, 12582913 ;  /* 0x4b4000010b0b0423 */ /* 0x000fe40000004006 */
[----:B------:R-:W-:Y:S02]  /*0a20*/  FFMA.SAT R15, R13, R2, 0.5 ;  /* 0x3f0000000d0f7423 */ /* 0x000fe40000002002 */
[C---:B------:R-:W-:Y:S01]  /*0a30*/  @P0 FADD R10, R11.reuse, -12583039 ;  /* 0xcb40007f0b0a0421 */ /* 0x040fe20000000000 */
[----:B------:R-:W-:Y:S01]  /*0a40*/  @P0 SHF.L.U32 R11, R11, 0x17, RZ ;  /* 0x000000170b0b0819 */ /* 0x000fe200000006ff */
[----:B------:R-:W-:-:S02]  /*0a50*/  FFMA.RM R15, R15, R6, 12582913 ;  /* 0x4b4000010f0f7423 */ /* 0x000fc40000004006 */
[----:B------:R-:W-:-:S04]  /*0a60*/  @P0 FFMA R10, R7, 1.4426950216293334961, -R10 ;  /* 0x3fb8aa3b070a0823 */ /* 0x000fc8000000080a */
[----:B------:R-:W-:Y:S01]  /*0a70*/  @P0 FFMA R7, R7, 1.925963033500011079e-08, R10 ;  /* 0x32a5706007070823 */ /* 0x000fe2000000000a */
[C---:B------:R-:W-:Y:S01]  /*0a80*/  FADD R10, R15.reuse, -12583039 ;  /* 0xcb40007f0f0a7421 */ /* 0x040fe20000000000 */
[----:B------:R-:W-:Y:S02]  /*0a90*/  SHF.L.U32 R15, R15, 0x17, RZ ;  /* 0x000000170f0f7819 */ /* 0x000fe400000006ff */
[----:B------:R-:W0:Y:S01]  /*0aa0*/  @P0 MUFU.EX2 R8, R7 ;  /* 0x0000000700080308 */ /* 0x000e220000000800 */
[----:B------:R-:W-:-:S04]  /*0ab0*/  FFMA R10, R13, 1.4426950216293334961, -R10 ;  /* 0x3fb8aa3b0d0a7823 */ /* 0x000fc8000000080a */
[----:B------:R-:W-:-:S04]  /*0ac0*/  FFMA R13, R13, 1.925963033500011079e-08, R10 ;  /* 0x32a570600d0d7823 */ /* 0x000fc8000000000a */
[----:B------:R-:W1:Y:S01]  /*0ad0*/  MUFU.EX2 R10, R13 ;  /* 0x0000000d000a7308 */ /* 0x000e620000000800 */
[----:B0-----:R-:W-:-:S07]  /*0ae0*/  @P0 FMUL R8, R11, R8 ;  /* 0x000000080b080220 */ /* 0x001fce0000400000 */
[----:B------:R-:W0:Y:S01]  /*0af0*/  @P0 F2F.F64.F32 R8, R8 ;  /* 0x0000000800080310 */ /* 0x000e220000201800 */
[----:B-1----:R-:W-:-:S07]  /*0b00*/  FMUL R10, R15, R10 ;  /* 0x0000000a0f0a7220 */ /* 0x002fce0000400000 */
[----:B------:R-:W1:Y:S01]  /*0b10*/  F2F.F64.F32 R10, R10 ;  /* 0x0000000a000a7310 */ /* 0x000e620000201800 */
[----:B0-----:R-:W-:-:S08]  /*0b20*/  @P0 DMUL R4, R8, R4 ;  /* 0x0000000408040228 */ /* 0x001fd00000000000 */
[----:B-1----:R-:W-:Y:S01]  /*0b30*/  DADD R4, R10, R4 ;  /* 0x000000000a047229 */ /* 0x002fe20000000004 */
[----:B------:R-:W-:Y:S10]  /*0b40*/  @!P1 BRA `(.L_x_5) ;  /* 0x0000000000309947 */ /* 0x000ff40003800000 */
[----:B------:R-:W-:-:S04]  /*0b50*/  FADD R7, R0, -R3 ;  /* 0x8000000300077221 */ /* 0x000fc80000000000 */
[----:B------:R-:W-:-:S04]  /*0b60*/  FFMA.SAT R9, R7, R2, 0.5 ;  /* 0x3f00000007097423 */ /* 0x000fc80000002002 */
[----:B------:R-:W-:-:S04]  /*0b70*/  FFMA.RM R9, R9, R6, 12582913 ;  /* 0x4b40000109097423 */ /* 0x000fc80000004006 */
[C---:B------:R-:W-:Y:S01]  /*0b80*/  FADD R0, R9.reuse, -12583039 ;  /* 0xcb40007f09007421 */ /* 0x040fe20000000000 */
[----:B------:R-:W-:-:S03]  /*0b90*/  IMAD.SHL.U32 R9, R9, 0x800000, RZ ;  /* 0x0080000009097824 */ /* 0x000fc600078e00ff */
[----:B------:R-:W-:-:S04]  /*0ba0*/  FFMA R0, R7, 1.4426950216293334961, -R0 ;  /* 0x3fb8aa3b07007823 */ /* 0x000fc80000000800 */
[----:B------:R-:W-:-:S04]  /*0bb0*/  FFMA R7, R7, 1.925963033500011079e-08, R0 ;  /* 0x32a5706007077823 */ /* 0x000fc80000000000 */
[----:B------:R-:W0:Y:S02]  /*0bc0*/  MUFU.EX2 R0, R7 ;  /* 0x0000000700007308 */ /* 0x000e240000000800 */
[----:B0-----:R-:W-:Y:S01]  /*0bd0*/  FMUL R9, R9, R0 ;  /* 0x0000000009097220 */ /* 0x001fe20000400000 */
[----:B------:R-:W-:-:S05]  /*0be0*/  MOV R0, R3 ;  /* 0x0000000300007202 */ /* 0x000fca0000000f00 */
[----:B------:R-:W0:Y:S02]  /*0bf0*/  F2F.F64.F32 R8, R9 ;  /* 0x0000000900087310 */ /* 0x000e240000201800 */
[----:B0-----:R-:W-:-:S11]  /*0c00*/  DMUL R4, R4, R8 ;  /* 0x0000000804047228 */ /* 0x001fd60000000000 */
.L_x_5:
[----:B------:R-:W-:Y:S01]  /*0c10*/  FADD R3, -R0, R3 ;  /* 0x0000000300037221 */ /* 0x000fe20000000100 */
[----:B------:R-:W-:-:S03]  /*0c20*/  UIADD3 UR4, UPT, UPT, UR4, 0x2, URZ ;  /* 0x0000000204047890 */ /* 0x000fc6000fffe0ff */
[----:B------:R-:W-:-:S04]  /*0c30*/  FFMA.SAT R7, R3, R2, 0.5 ;  /* 0x3f00000003077423 */ /* 0x000fc80000002002 */
        /* <DEDUP_REMOVED lines=8> */
[----:B0-----:R-:W-:-:S11]  /*0cc0*/  DADD R4, R2, R4 ;  /* 0x0000000002047229 */ /* 0x001fd60000000004 */
.L_x_4:
[----:B------:R-:W0:Y:S02]  /*0cd0*/  LDCU UR5, c[0x0][0x398] ;  /* 0x00007300ff0577ac */ /* 0x000e240008000800 */
[----:B0-----:R-:W-:-:S04]  /*0ce0*/  ULOP3.LUT UR5, UR5, 0x1, URZ, 0xc0, !UPT ;  /* 0x0000000105057892 */ /* 0x001fc8000f8ec0ff */
[----:B------:R-:W-:-:S09]  /*0cf0*/  UISETP.NE.U32.AND UP0, UPT, UR5, 0x1, UPT ;  /* 0x000000010500788c */ /* 0x000fd2000bf05070 */
[----:B------:R-:W-:Y:S05]  /*0d00*/  BRA.U UP0, `(.L_x_0) ;  /* 0x0000000100847547 */ /* 0x000fea000b800000 */
[----:B------:R-:W-:-:S06]  /*0d10*/  UIMAD.WIDE.U32 UR4, UR4, 0x4, UR6 ;  /* 0x00000004040478a5 */ /* 0x000fcc000f8e0006 */
[----:B------:R-:W-:Y:S01]  /*0d20*/  MOV R2, UR4 ;  /* 0x0000000400027c02 */ /* 0x000fe20008000f00 */
[----:B------:R-:W-:-:S05]  /*0d30*/  IMAD.U32 R3, RZ, RZ, UR5 ;  /* 0x00000005ff037e24 */ /* 0x000fca000f8e00ff */
[----:B------:R-:W2:Y:S01]  /*0d40*/  LDG.E R7, desc[UR16][R2.64] ;  /* 0x0000001002077981 */ /* 0x000ea2000c1e1900 */
[----:B------:R-:W-:Y:S02]  /*0d50*/  MOV R11, 0x3bbb989d ;  /* 0x3bbb989d000b7802 */ /* 0x000fe40000000f00 */
[----:B--2---:R-:W-:-:S13]  /*0d60*/  FSETP.GT.AND P0, PT, R7, R0, PT ;  /* 0x000000000700720b */ /* 0x004fda0003f04000 */
[----:B------:R-:W-:Y:S05]  /*0d70*/  @!P0 BRA `(.L_x_6) ;  /* 0x0000000000388947 */ /* 0x000fea0003800000 */
[----:B------:R-:W-:Y:S02]  /*0d80*/  HFMA2 R3, -RZ, RZ, 0.96630859375, -0.0022525787353515625 ;  /* 0x3bbb989dff037431 */ /* 0x000fe400000001ff */
[----:B------:R-:W-:Y:S01]  /*0d90*/  FADD R0, R0, -R7 ;  /* 0x8000000700007221 */ /* 0x000fe20000000000 */
[----:B------:R-:W-:-:S03]  /*0da0*/  MOV R9, 0x437c0000 ;  /* 0x437c000000097802 */ /* 0x000fc60000000f00 */
[----:B------:R-:W-:-:S04]  /*0db0*/  FFMA.SAT R2, R0, R3, 0.5 ;  /* 0x3f00000000027423 */ /* 0x000fc80000002003 */
[----:B------:R-:W-:-:S04]  /*0dc0*/  FFMA.RM R2, R2, R9, 12582913 ;  /* 0x4b40000102027423 */ /* 0x000fc80000004009 */
[C---:B------:R-:W-:Y:S01]  /*0dd0*/  FADD R3, R2.reuse, -12583039 ;  /* 0xcb40007f02037421 */ /* 0x040fe20000000000 */
[----:B------:R-:W-:-:S03]  /*0de0*/  IMAD.SHL.U32 R2, R2, 0x800000, RZ ;  /* 0x0080000002027824 */ /* 0x000fc600078e00ff */
[----:B------:R-:W-:-:S04]  /*0df0*/  FFMA R3, R0, 1.4426950216293334961, -R3 ;  /* 0x3fb8aa3b00037823 */ /* 0x000fc80000000803 */
[----:B------:R-:W-:Y:S01]  /*0e00*/  FFMA R6, R0, 1.925963033500011079e-08, R3 ;  /* 0x32a5706000067823 */ /* 0x000fe20000000003 */
[----:B------:R-:W-:-:S03]  /*0e10*/  MOV R0, R7 ;  /* 0x0000000700007202 */ /* 0x000fc60000000f00 */
[----:B------:R-:W0:Y:S02]  /*0e20*/  MUFU.EX2 R3, R6 ;  /* 0x0000000600037308 */ /* 0x000e240000000800 */
[----:B0-----:R-:W-:-:S06]  /*0e30*/  FMUL R2, R2, R3 ;  /* 0x0000000302027220 */ /* 0x001fcc0000400000 */
[----:B------:R-:W0:Y:S02]  /*0e40*/  F2F.F64.F32 R2, R2 ;  /* 0x0000000200027310 */ /* 0x000e240000201800 */
[----:B0-----:R-:W-:-:S11]  /*0e50*/  DMUL R4, R2, R4 ;  /* 0x0000000402047228 */ /* 0x001fd60000000000 */
.L_x_6:
[----:B------:R-:W-:Y:S01]  /*0e60*/  FADD R2, -R0, R7 ;  /* 0x0000000700027221 */ /* 0x000fe20000000100 */
[----:B------:R-:W-:-:S03]  /*0e70*/  MOV R6, 0x437c0000 ;  /* 0x437c000000067802 */ /* 0x000fc60000000f00 */
[----:B------:R-:W-:-:S04]  /*0e80*/  FFMA.SAT R3, R2, R11, 0.5 ;  /* 0x3f00000002037423 */ /* 0x000fc8000000200b */
[----:B------:R-:W-:-:S04]  /*0e90*/  FFMA.RM R3, R3, R6, 12582913 ;  /* 0x4b40000103037423 */ /* 0x000fc80000004006 */
[C---:B------:R-:W-:Y:S01]  /*0ea0*/  FADD R7, R3.reuse, -12583039 ;  /* 0xcb40007f03077421 */ /* 0x040fe20000000000 */
[----:B------:R-:W-:-:S03]  /*0eb0*/  SHF.L.U32 R3, R3, 0x17, RZ ;  /* 0x0000001703037819 */ /* 0x000fc600000006ff */
[----:B------:R-:W-:-:S04]  /*0ec0*/  FFMA R7, R2, 1.4426950216293334961, -R7 ;  /* 0x3fb8aa3b02077823 */ /* 0x000fc80000000807 */
[----:B------:R-:W-:-:S04]  /*0ed0*/  FFMA R7, R2, 1.925963033500011079e-08, R7 ;  /* 0x32a5706002077823 */ /* 0x000fc80000000007 */
[----:B------:R-:W0:Y:S02]  /*0ee0*/  MUFU.EX2 R2, R7 ;  /* 0x0000000700027308 */ /* 0x000e240000000800 */
[----:B0-----:R-:W-:-:S06]  /*0ef0*/  FMUL R2, R3, R2 ;  /* 0x0000000203027220 */ /* 0x001fcc0000400000 */
[----:B------:R-:W0:Y:S02]  /*0f00*/  F2F.F64.F32 R2, R2 ;  /* 0x0000000200027310 */ /* 0x000e240000201800 */
[----:B0-----:R-:W-:-:S11]  /*0f10*/  DADD R4, R2, R4 ;  /* 0x0000000002047229 */ /* 0x001fd60000000004 */
.L_x_0:
[----:B------:R-:W0:Y:S02]  /*0f20*/  LDCU UR11, c[0x0][0x398] ;  /* 0x00007300ff0b77ac */ /* 0x000e240008000800 */
[----:B0-----:R-:W-:-:S06]  /*0f30*/  UISETP.GE.AND UP0, UPT, UR11, 0x1, UPT ;  /* 0x000000010b00788c */ /* 0x001fcc000bf06270 */
[----:B------:R-:W-:-:S13]  /*0f40*/  PLOP3.LUT P0, PT, PT, PT, UP0, 0x80, 0x8 ;  /* 0x000000000008781c */ /* 0x000fda0003f0f008 */
[----:B------:R-:W-:Y:S05]  /*0f50*/  @!P0 EXIT ;  /* 0x000000000000894d */ /* 0x000fea0003800000 */
[----:B------:R-:W-:Y:S02]  /*0f60*/  UISETP.GE.U32.AND UP0, UPT, UR11, 0x4, UPT ;  /* 0x000000040b00788c */ /* 0x000fe4000bf06070 */
[----:B------:R-:W-:Y:S01]  /*0f70*/  ULOP3.LUT UR19, UR11, 0x3, URZ, 0xc0, !UPT ;  /* 0x000000030b137892 */ /* 0x000fe2000f8ec0ff */
[----:B------:R-:W-:-:S06]  /*0f80*/  UMOV UR4, URZ ;  /* 0x000000ff00047c82 */ /* 0x000fcc0008000000 */
[----:B------:R-:W-:Y:S05]  /*0f90*/  BRA.U !UP0, `(.L_x_7) ;  /* 0x0000000908887547 */ /* 0x000fea000b800000 */
[----:B------:R-:W0:Y:S01]  /*0fa0*/  LDCU.128 UR12, c[0x0][0x380] ;  /* 0x00007000ff0c77ac */ /* 0x000e220008000c00 */
[----:B------:R-:W-:Y:S02]  /*0fb0*/  ULEA UR5, UP0, UR8, 0x8, 0x2 ;  /* 0x0000000808057891 */ /* 0x000fe4000f8010ff */
[----:B------:R-:W-:Y:S02]  /*0fc0*/  ULOP3.LUT UR4, UR11, 0x7ffffffc, URZ, 0xc0, !UPT ;  /* 0x7ffffffc0b047892 */ /* 0x000fe4000f8ec0ff */
[----:B------:R-:W-:Y:S02]  /*0fd0*/  ULEA.HI.X UR9, UR8, URZ, UR18, 0x2, UP0 ;  /* 0x000000ff08097291 */ /* 0x000fe400080f1412 */
[----:B0-----:R-:W-:Y:S02]  /*0fe0*/  UIADD3 UR10, UP1, UPT, UR5, UR14, URZ ;  /* 0x0000000e050a7290 */ /* 0x001fe4000ff3e0ff */
[----:B------:R-:W-:Y:S02]  /*0ff0*/  UIADD3 UR5, UP2, UPT, UR5, UR12, URZ ;  /* 0x0000000c05057290 */ /* 0x000fe4000ff5e0ff */
[----:B------:R-:W-:-:S02]  /*1000*/  UIADD3.X UR11, UPT, UPT, UR9, UR15, URZ, UP1, !UPT ;  /* 0x0000000f090b7290 */ /* 0x000fc40008ffe4ff */
[----:B------:R-:W-:Y:S01]  /*1010*/  UIADD3.X UR9, UPT, UPT, UR9, UR13, URZ, UP2, !UPT ;  /* 0x0000000d09097290 */ /* 0x000fe200097fe4ff */
[----:B------:R-:W-:Y:S01]  /*1020*/  MOV R6, UR10 ;  /* 0x0000000a00067c02 */ /* 0x000fe20008000f00 */
[----:B------:R-:W-:Y:S01]  /*1030*/  IMAD.U32 R10, RZ, RZ, UR5 ;  /* 0x00000005ff0a7e24 */ /* 0x000fe2000f8e00ff */
[----:B------:R-:W-:Y:S01]  /*1040*/  UIADD3 UR12, UPT, UPT, -UR4, URZ, URZ ;  /* 0x000000ff040c7290 */ /* 0x000fe2000fffe1ff */
[----:B------:R-:W-:Y:S02]  /*1050*/  MOV R7, UR11 ;  /* 0x0000000b00077c02 */ /* 0x000fe40008000f00 */
[----:B------:R-:W-:-:S09]  /*1060*/  MOV R11, UR9 ;  /* 0x00000009000b7c02 */ /* 0x000fd20008000f00 */
.L_x_12:
[----:B0-----:R-:W2:Y:S01]  /*1070*/  LDG.E R3, desc[UR16][R6.64+-0x8] ;  /* 0xfffff81006037981 */ /* 0x001ea2000c1e1900 */
[----:B------:R-:W-:Y:S01]  /*1080*/  HFMA2 R9, -RZ, RZ, 0.96630859375, -0.0022525787353515625 ;  /* 0x3bbb989dff097431 */ /* 0x000fe200000001ff */
[----:B------:R-:W-:Y:S01]  /*1090*/  MOV R13, 0x437c0000 ;  /* 0x437c0000000d7802 */ /* 0x000fe20000000f00 */
[----:B--2---:R-:W-:Y:S02]  /*10a0*/  FADD R12, R3, -R0 ;  /* 0x80000000030c7221 */ /* 0x004fe40000000000 */
[----:B------:R-:W0:Y:S02]  /*10b0*/  MUFU.RCP64H R3, R5 ;  /* 0x0000000500037308 */ /* 0x000e240000001800 */
[----:B------:R-:W-:-:S04]  /*10c0*/  FFMA.SAT R2, R12, R9, 0.5 ;  /* 0x3f0000000c027423 */ /* 0x000fc80000002009 */
[----:B------:R-:W-:Y:S01]  /*10d0*/  FFMA.RM R13, R2, R13, 12582913 ;  /* 0x4b400001020d7423 */ /* 0x000fe2000000400d */
[----:B------:R-:W-:-:S03]  /*10e0*/  IMAD.MOV.U32 R2, RZ, RZ, 0x1 ;  /* 0x00000001ff027424 */ /* 0x000fc600078e00ff */
[C---:B------:R-:W-:Y:S01]  /*10f0*/  FADD R9, R13.reuse, -12583039 ;  /* 0xcb40007f0d097421 */ /* 0x040fe20000000000 */
[----:B------:R-:W-:-:S03]  /*1100*/  SHF.L.U32 R13, R13, 0x17, RZ ;  /* 0x000000170d0d7819 */ /* 0x000fc600000006ff */
[----:B------:R-:W-:Y:S01]  /*1110*/  FFMA R15, R12, 1.4426950216293334961, -R9 ;  /* 0x3fb8aa3b0c0f7823 */ /* 0x000fe20000000809 */
[----:B0-----:R-:W-:-:S03]  /*1120*/  DFMA R8, R2, -R4, 1 ;  /* 0x3ff000000208742b */ /* 0x001fc60000000804 */
[----:B------:R-:W-:-:S06]  /*1130*/  FFMA R16, R12, 1.925963033500011079e-08, R15 ;  /* 0x32a570600c107823 */ /* 0x000fcc000000000f */
[----:B------:R-:W0:Y:S01]  /*1140*/  MUFU.EX2 R16, R16 ;  /* 0x0000001000107308 */ /* 0x000e220000000800 */
[----:B------:R-:W-:-:S08]  /*1150*/  DFMA R8, R8, R8, R8 ;  /* 0x000000080808722b */ /* 0x000fd00000000008 */
[----:B------:R-:W-:Y:S01]  /*1160*/  DFMA R8, R2, R8, R2 ;  /* 0x000000080208722b */ /* 0x000fe20000000002 */
[----:B0-----:R-:W-:-:S07]  /*1170*/  FMUL R13, R13, R16 ;  /* 0x000000100d0d7220 */ /* 0x001fce0000400000 */
[C---:B------:R-:W-:Y:S01]  /*1180*/  DFMA R2, R8.reuse, -R4, 1 ;  /* 0x3ff000000802742b */ /* 0x040fe20000000804 */
[----:B------:R-:W0:Y:S07]  /*1190*/  F2F.F64.F32 R12, R13 ;  /* 0x0000000d000c7310 */ /* 0x000e2e0000201800 */
[----:B------:R-:W-:-:S08]  /*11a0*/  DFMA R2, R8, R2, R8 ;  /* 0x000000020802722b */ /* 0x000fd00000000008 */
[----:B0-----:R-:W-:Y:S01]  /*11b0*/  DMUL R8, R12, R2 ;  /* 0x000000020c087228 */ /* 0x001fe20000000000 */
[----:B------:R-:W-:-:S07]  /*11c0*/  FSETP.GEU.AND P1, PT, |R13|, 6.5827683646048100446e-37, PT ;  /* 0x036000000d00780b */ /* 0x000fce0003f2e200 */
[----:B------:R-:W-:-:S08]  /*11d0*/  DFMA R14, R8, -R4, R12 ;  /* 0x80000004080e722b */ /* 0x000fd0000000000c */
[----:B------:R-:W-:Y:S01]  /*11e0*/  DFMA R2, R2, R14, R8 ;  /* 0x0000000e0202722b */ /* 0x000fe20000000008 */
[----:B------:R-:W-:-:S09]  /*11f0*/  MOV R9, R11 ;  /* 0x0000000b00097202 */ /* 0x000fd20000000f00 */
[----:B------:R-:W-:-:S05]  /*1200*/  FFMA R8, RZ, R5, R3 ;  /* 0x00000005ff087223 */ /* 0x000fca0000000003 */
[----:B------:R-:W-:Y:S02]  /*1210*/  FSETP.GT.AND P0, PT, |R8|, 1.469367938527859385e-39, PT ;  /* 0x001000000800780b */ /* 0x000fe40003f04200 */
[----:B------:R-:W-:-:S11]  /*1220*/  MOV R8, R10 ;  /* 0x0000000a00087202 */ /* 0x000fd60000000f00 */
[----:B------:R-:W-:Y:S05]  /*1230*/  @P0 BRA P1, `(.L_x_8) ;  /* 0x0000000000180947 */ /* 0x000fea0000800000 */
[----:B------:R-:W-:Y:S01]  /*1240*/  MOV R10, R12 ;  /* 0x0000000c000a7202 */ /* 0x000fe20000000f00 */
[----:B------:R-:W-:Y:S01]  /*1250*/  IMAD.MOV.U32 R11, RZ, RZ, R13 ;  /* 0x000000ffff0b7224 */ /* 0x000fe200078e000d */
[----:B------:R-:W-:Y:S02]  /*1260*/  MOV R12, R4 ;  /* 0x00000004000c7202 */ /* 0x000fe40000000f00 */
[----:B------:R-:W-:Y:S02]  /*1270*/  MOV R13, R5 ;  /* 0x00000005000d7202 */ /* 0x000fe40000000f00 */
[----:B------:R-:W-:-:S07]  /*1280*/  MOV R24, 0x12a0 ;  /* 0x000012a000187802 */ /* 0x000fce0000000f00 */
[----:B------:R-:W-:Y:S05]  /*1290*/  CALL.REL.NOINC `($__internal_0_$__cuda_sm20_div_rn_f64_full) ;  /* 0x0000000c00d47944 */ /* 0x000fea0003c00000 */
.L_x_8:
[----:B------:R-:W0:Y:S02]  /*12a0*/  F2F.F32.F64 R3, R2 ;  /* 0x0000000200037310 */ /* 0x000e240000301000 */
[----:B0-----:R0:W-:Y:S04]  /*12b0*/  STG.E desc[UR16][R8.64+-0x8], R3 ;  /* 0xfffff80308007986 */ /* 0x0011e8000c101910 */
[----:B------:R-:W2:Y:S01]  /*12c0*/  LDG.E R11, desc[UR16][R6.64+-0x4] ;  /* 0xfffffc10060b7981 */ /* 0x000ea2000c1e1900 */
[----:B------:R-:W-:Y:S02]  /*12d0*/  MOV R13, 0x3bbb989d ;  /* 0x3bbb989d000d7802 */ /* 0x000fe40000000f00 */
[----:B------:R-:W-:Y:S01]  /*12e0*/  MOV R15, 0x437c0000 ;  /* 0x437c0000000f7802 */ /* 0x000fe20000000f00 */
[----:B--2---:R-:W-:-:S02]  /*12f0*/  FADD R12, R11, -R0 ;  /* 0x800000000b0c7221 */ /* 0x004fc40000000000 */
        /* <DEDUP_REMOVED lines=19> */
[----:B------:R-:W-:-:S10]  /*1430*/  DFMA R2, R14, R10, R2 ;  /* 0x0000000a0e02722b */ /* 0x000fd40000000002 */
[----:B------:R-:W-:-:S05]  /*1440*/  FFMA R10, RZ, R5, R3 ;  /* 0x00000005ff0a7223 */ /* 0x000fca0000000003 */
[----:B------:R-:W-:-:S13]  /*1450*/  FSETP.GT.AND P0, PT, |R10|, 1.469367938527859385e-39, PT ;  /* 0x001000000a00780b */ /* 0x000fda0003f04200 */
[----:B------:R-:W-:Y:S05]  /*1460*/  @P0 BRA P1, `(.L_x_9) ;  /* 0x0000000000180947 */ /* 0x000fea0000800000 */
[----:B------:R-:W-:Y:S02]  /*1470*/  MOV R10, R12 ;  /* 0x0000000c000a7202 */ /* 0x000fe40000000f00 */
[----:B------:R-:W-:Y:S01]  /*1480*/  MOV R11, R13 ;  /* 0x0000000d000b7202 */ /* 0x000fe20000000f00 */
[----:B------:R-:W-:Y:S01]  /*1490*/  IMAD.MOV.U32 R13, RZ, RZ, R5 ;  /* 0x000000ffff0d7224 */ /* 0x000fe200078e0005 */
[----:B------:R-:W-:Y:S02]  /*14a0*/  MOV R12, R4 ;  /* 0x00000004000c7202 */ /* 0x000fe40000000f00 */
[----:B------:R-:W-:-:S07]  /*14b0*/  MOV R24, 0x14d0 ;  /* 0x000014d000187802 */ /* 0x000fce0000000f00 */
[----:B------:R-:W-:Y:S05]  /*14c0*/  CALL.REL.NOINC `($__internal_0_$__cuda_sm20_div_rn_f64_full) ;  /* 0x0000000c00487944 */ /* 0x000fea0003c00000 */
.L_x_9:
        /* <DEDUP_REMOVED lines=9> */
[----:B------:R-:W-:-:S03]  /*1560*/  MOV R10, 0x1 ;  /* 0x00000001000a7802 */ /* 0x000fc60000000f00 */
        /* <DEDUP_REMOVED lines=19> */
[----:B------:R-:W-:Y:S01]  /*16a0*/  IMAD.MOV.U32 R10, RZ, RZ, R12 ;  /* 0x000000ffff0a7224 */ /* 0x000fe200078e000c */
[----:B------:R-:W-:Y:S02]  /*16b0*/  MOV R11, R13 ;  /* 0x0000000d000b7202 */ /* 0x000fe40000000f00 */
[----:B------:R-:W-:Y:S02]  /*16c0*/  MOV R12, R4 ;  /* 0x00000004000c7202 */ /* 0x000fe40000000f00 */
[----:B------:R-:W-:Y:S02]  /*16d0*/  MOV R13, R5 ;  /* 0x00000005000d7202 */ /* 0x000fe40000000f00 */
[----:B------:R-:W-:-:S07]  /*16e0*/  MOV R24, 0x1700 ;  /* 0x0000170000187802 */ /* 0x000fce0000000f00 */
[----:B------:R-:W-:Y:S05]  /*16f0*/  CALL.REL.NOINC `($__internal_0_$__cuda_sm20_div_rn_f64_full) ;  /* 0x0000000800bc7944 */ /* 0x000fea0003c00000 */
.L_x_10:
[----:B------:R-:W0:Y:S02]  /*1700*/  F2F.F32.F64 R3, R2 ;  /* 0x0000000200037310 */ /* 0x000e240000301000 */
[----:B0-----:R0:W-:Y:S04]  /*1710*/  STG.E desc[UR16][R8.64], R3 ;  /* 0x0000000308007986 */ /* 0x0011e8000c101910 */
[----:B------:R-:W2:Y:S01]  /*1720*/  LDG.E R11, desc[UR16][R6.64+0x4] ;  /* 0x00000410060b7981 */ /* 0x000ea2000c1e1900 */
[----:B------:R-:W-:Y:S01]  /*1730*/  MOV R13, 0x3bbb989d ;  /* 0x3bbb989d000d7802 */ /* 0x000fe20000000f00 */
[----:B------:R-:W-:Y:S02]  /*1740*/  IMAD.MOV.U32 R15, RZ, RZ, 0x437c0000 ;  /* 0x437c0000ff0f7424 */ /* 0x000fe400078e00ff */
        /* <DEDUP_REMOVED lines=24> */
[----:B------:R-:W-:Y:S01]  /*18d0*/  MOV R10, R12 ;  /* 0x0000000c000a7202 */ /* 0x000fe20000000f00 */
[----:B------:R-:W-:Y:S01]  /*18e0*/  IMAD.MOV.U32 R12, RZ, RZ, R4 ;  /* 0x000000ffff0c7224 */ /* 0x000fe200078e0004 */
[----:B------:R-:W-:Y:S02]  /*18f0*/  MOV R11, R13 ;  /* 0x0000000d000b7202 */ /* 0x000fe40000000f00 */
[----:B------:R-:W-:Y:S02]  /*1900*/  MOV R13, R5 ;  /* 0x00000005000d7202 */ /* 0x000fe40000000f00 */
[----:B------:R-:W-:-:S07]  /*1910*/  MOV R24, 0x1930 ;  /* 0x0000193000187802 */ /* 0x000fce0000000f00 */
[----:B------:R-:W-:Y:S05]  /*1920*/  CALL.REL.NOINC `($__internal_0_$__cuda_sm20_div_rn_f64_full) ;  /* 0x0000000800307944 */ /* 0x000fea0003c00000 */
.L_x_11:
[----:B------:R-:W0:Y:S01]  /*1930*/  F2F.F32.F64 R3, R2 ;  /* 0x0000000200037310 */ /* 0x000e220000301000 */
[----:B------:R-:W-:Y:S01]  /*1940*/  UIADD3 UR12, UPT, UPT, UR12, 0x4, URZ ;  /* 0x000000040c0c7890 */ /* 0x000fe2000fffe0ff */
[----:B------:R-:W-:Y:S02]  /*1950*/  IADD3 R6, P0, PT, R6, 0x10, RZ ;  /* 0x0000001006067810 */ /* 0x000fe40007f1e0ff */
[----:B------:R-:W-:Y:S01]  /*1960*/  IADD3 R10, P1, PT, R8, 0x10, RZ ;  /* 0x00000010080a7810 */ /* 0x000fe20007f3e0ff */
[----:B------:R-:W-:Y:S01]  /*1970*/  UISETP.NE.AND UP0, UPT, UR12, URZ, UPT ;  /* 0x000000ff0c00728c */ /* 0x000fe2000bf05270 */
[----:B------:R-:W-:Y:S02]  /*1980*/  IADD3.X R7, PT, PT, RZ, R7, RZ, P0, !PT ;  /* 0x00000007ff077210 */ /* 0x000fe400007fe4ff */
[----:B------:R-:W-:Y:S01]  /*1990*/  IADD3.X R11, PT, PT, RZ, R9, RZ, P1, !PT ;  /* 0x00000009ff0b7210 */ /* 0x000fe20000ffe4ff */
[----:B0-----:R0:W-:Y:S05]  /*19a0*/  STG.E desc[UR16][R8.64+0x4], R3 ;  /* 0x0000040308007986 */ /* 0x0011ea000c101910 */
[----:B------:R-:W-:Y:S05]  /*19b0*/  BRA.U UP0, `(.L_x_12) ;  /* 0xfffffff500ac7547 */ /* 0x000fea000b83ffff */
.L_x_7:
[----:B------:R-:W-:-:S13]  /*19c0*/  ISETP.NE.AND P0, PT, RZ, UR19, PT ;  /* 0x00000013ff007c0c */ /* 0x000fda000bf05270 */
[----:B------:R-:W-:Y:S05]  /*19d0*/  @!P0 EXIT ;  /* 0x000000000000894d */ /* 0x000fea0003800000 */
[----:B------:R-:W-:-:S09]  /*19e0*/  UISETP.NE.AND UP0, UPT, UR19, 0x1, UPT ;  /* 0x000000011300788c */ /* 0x000fd2000bf05270 */
[----:B------:R-:W-:Y:S05]  /*19f0*/  BRA.U !UP0, `(.L_x_13) ;  /* 0x00000005083c7547 */ /* 0x000fea000b800000 */
[----:B------:R-:W-:-:S06]  /*1a00*/  UIMAD.WIDE.U32 UR12, UR4, 0x4, UR6 ;  /* 0x00000004040c78a5 */ /* 0x000fcc000f8e0006 */
[----:B0-----:R-:W-:Y:S01]  /*1a10*/  IMAD.U32 R9, RZ, RZ, UR13 ;  /* 0x0000000dff097e24 */ /* 0x001fe2000f8e00ff */
[----:B------:R-:W-:-:S05]  /*1a20*/  MOV R8, UR12 ;  /* 0x0000000c00087c02 */ /* 0x000fca0008000f00 */
[----:B------:R-:W2:Y:S01]  /*1a30*/  LDG.E R9, desc[UR16][R8.64] ;  /* 0x0000001008097981 */ /* 0x000ea2000c1e1900 */
[----:B------:R-:W-:Y:S01]  /*1a40*/  HFMA2 R11, -RZ, RZ, 3.7421875, 0 ;  /* 0x437c0000ff0b7431 */ /* 0x000fe200000001ff */
[----:B------:R-:W-:Y:S01]  /*1a50*/  MOV R7, 0x3bbb989d ;  /* 0x3bbb989d00077802 */ /* 0x000fe20000000f00 */
[----:B------:R-:W0:Y:S01]  /*1a60*/  MUFU.RCP64H R3, R5 ;  /* 0x0000000500037308 */ /* 0x000e220000001800 */
[----:B--2---:R-:W-:-:S04]  /*1a70*/  FADD R10, R9, -R0 ;  /* 0x80000000090a7221 */ /* 0x004fc80000000000 */
[----:B------:R-:W-:-:S04]  /*1a80*/  FFMA.SAT R2, R10, R7, 0.5 ;  /* 0x3f0000000a027423 */ /* 0x000fc80000002007 */
[----:B------:R-:W-:Y:S01]  /*1a90*/  FFMA.RM R11, R2, R11, 12582913 ;  /* 0x4b400001020b7423 */ /* 0x000fe2000000400b */
[----:B------:R-:W-:-:S03]  /*1aa0*/  MOV R2, 0x1 ;  /* 0x0000000100027802 */ /* 0x000fc60000000f00 */
[C---:B------:R-:W-:Y:S01]  /*1ab0*/  FADD R7, R11.reuse, -12583039 ;  /* 0xcb40007f0b077421 */ /* 0x040fe20000000000 */
[----:B------:R-:W-:-:S03]  /*1ac0*/  SHF.L.U32 R11, R11, 0x17, RZ ;  /* 0x000000170b0b7819 */ /* 0x000fc600000006ff */
[----:B------:R-:W-:Y:S01]  /*1ad0*/  FFMA R13, R10, 1.4426950216293334961, -R7 ;  /* 0x3fb8aa3b0a0d7823 */ /* 0x000fe20000000807 */
[----:B0-----:R-:W-:-:S03]  /*1ae0*/  DFMA R6, R2, -R4, 1 ;  /* 0x3ff000000206742b */ /* 0x001fc60000000804 */
[----:B------:R-:W-:-:S04]  /*1af0*/  FFMA R13, R10, 1.925963033500011079e-08, R13 ;  /* 0x32a570600a0d7823 */ /* 0x000fc8000000000d */
        /* <DEDUP_REMOVED lines=16> */
[----:B------:R-:W-:-:S07]  /*1c00*/  MOV R24, 0x1c20 ;  /* 0x00001c2000187802 */ /* 0x000fce0000000f00 */
[----:B------:R-:W-:Y:S05]  /*1c10*/  CALL.REL.NOINC `($__internal_0_$__cuda_sm20_div_rn_f64_full) ;  /* 0x0000000400747944 */ /* 0x000fea0003c00000 */
.L_x_14:
[----:B------:R-:W0:Y:S01]  /*1c20*/  LDCU.64 UR10, c[0x0][0x380] ;  /* 0x00007000ff0a77ac */ /* 0x000e220008000a00 */
[----:B------:R-:W1:Y:S01]  /*1c30*/  F2F.F32.F64 R3, R2 ;  /* 0x0000000200037310 */ /* 0x000e620000301000 */
[----:B------:R-:W-:Y:S01]  /*1c40*/  IMAD.U32 R11, RZ, RZ, UR13 ;  /* 0x0000000dff0b7e24 */ /* 0x000fe2000f8e00ff */
[----:B------:R-:W-:Y:S01]  /*1c50*/  MOV R10, UR12 ;  /* 0x0000000c000a7c02 */ /* 0x000fe20008000f00 */
[----:B------:R-:W-:-:S04]  /*1c60*/  UIADD3 UR5, UP0, UPT, UR8, UR4, URZ ;  /* 0x0000000408057290 */ /* 0x000fc8000ff1e0ff */
[----:B------:R-:W-:Y:S02]  /*1c70*/  UIADD3.X UR9, UPT, UPT, URZ, UR18, URZ, UP0, !UPT ;  /* 0x00000012ff097290 */ /* 0x000fe400087fe4ff */
[----:B0-----:R-:W-:-:S04]  /*1c80*/  ULEA UR10, UP0, UR5, UR10, 0x2 ;  /* 0x0000000a050a7291 */ /* 0x001fc8000f8010ff */
[----:B------:R-:W-:Y:S02]  /*1c90*/  ULEA.HI.X UR9, UR5, UR11, UR9, 0x2, UP0 ;  /* 0x0000000b05097291 */ /* 0x000fe400080f1409 */
[----:B------:R-:W-:-:S04]  /*1ca0*/  MOV R6, UR10 ;  /* 0x0000000a00067c02 */ /* 0x000fc80008000f00 */
[----:B------:R-:W-:-:S05]  /*1cb0*/  MOV R7, UR9 ;  /* 0x0000000900077c02 */ /* 0x000fca0008000f00 */
[----:B-1----:R0:W-:Y:S04]  /*1cc0*/  STG.E desc[UR16][R6.64], R3 ;  /* 0x0000000306007986 */ /* 0x0021e8000c101910 */
[----:B------:R-:W2:Y:S01]  /*1cd0*/  LDG.E R11, desc[UR16][R10.64+0x4] ;  /* 0x000004100a0b7981 */ /* 0x000ea2000c1e1900 */
[----:B------:R-:W-:Y:S01]  /*1ce0*/  MOV R13, 0x3bbb989d ;  /* 0x3bbb989d000d7802 */ /* 0x000fe20000000f00 */
[----:B------:R-:W0:Y:S01]  /*1cf0*/  MUFU.RCP64H R9, R5 ;  /* 0x0000000500097308 */ /* 0x000e220000001800 */
[----:B------:R-:W-:Y:S02]  /*1d00*/  MOV R15, 0x437c0000 ;  /* 0x437c0000000f7802 */ /* 0x000fe40000000f00 */
[----:B------:R-:W-:Y:S01]  /*1d10*/  MOV R8, 0x1 ;  /* 0x0000000100087802 */ /* 0x000fe20000000f00 */
[----:B--2---:R-:W-:-:S04]  /*1d20*/  FADD R12, R11, -R0 ;  /* 0x800000000b0c7221 */ /* 0x004fc80000000000 */
[----:B------:R-:W-:-:S04]  /*1d30*/  FFMA.SAT R2, R12, R13, 0.5 ;  /* 0x3f0000000c027423 */ /* 0x000fc8000000200d */
[----:B------:R-:W-:Y:S01]  /*1d40*/  FFMA.RM R13, R2, R15, 12582913 ;  /* 0x4b400001020d7423 */ /* 0x000fe2000000400f */
[----:B0-----:R-:W-:-:S03]  /*1d50*/  DFMA R2, R8, -R4, 1 ;  /* 0x3ff000000802742b */ /* 0x001fc60000000804 */
[C---:B------:R-:W-:Y:S01]  /*1d60*/  FADD R15, R13.reuse, -12583039 ;  /* 0xcb40007f0d0f7421 */ /* 0x040fe20000000000 */
[----:B------:R-:W-:-:S03]  /*1d70*/  SHF.L.U32 R13, R13, 0x17, RZ ;  /* 0x000000170d0d7819 */ /* 0x000fc600000006ff */
[----:B------:R-:W-:Y:S01]  /*1d80*/  FFMA R15, R12, 1.4426950216293334961, -R15 ;  /* 0x3fb8aa3b0c0f7823 */ /* 0x000fe2000000080f */
[----:B------:R-:W-:-:S03]  /*1d90*/  DFMA R2, R2, R2, R2 ;  /* 0x000000020202722b */ /* 0x000fc60000000002 */
[----:B------:R-:W-:-:S04]  /*1da0*/  FFMA R15, R12, 1.925963033500011079e-08, R15 ;  /* 0x32a570600c0f7823 */ /* 0x000fc8000000000f */
[----:B------:R-:W0:Y:S01]  /*1db0*/  MUFU.EX2 R10, R15 ;  /* 0x0000000f000a7308 */ /* 0x000e220000000800 */
[----:B------:R-:W-:-:S08]  /*1dc0*/  DFMA R2, R8, R2, R8 ;  /* 0x000000020802722b */ /* 0x000fd00000000008 */
[----:B------:R-:W-:Y:S01]  /*1dd0*/  DFMA R8, R2, -R4, 1 ;  /* 0x3ff000000208742b */ /* 0x000fe20000000804 */
[----:B0-----:R-:W-:-:S07]  /*1de0*/  FMUL R10, R13, R10 ;  /* 0x0000000a0d0a7220 */ /* 0x001fce0000400000 */
[----:B------:R-:W-:Y:S01]  /*1df0*/  DFMA R12, R2, R8, R2 ;  /* 0x00000008020c722b */ /* 0x000fe20000000002 */
[----:B------:R-:W0:Y:S07]  /*1e00*/  F2F.F64.F32 R10, R10 ;  /* 0x0000000a000a7310 */ /* 0x000e2e0000201800 */
        /* <DEDUP_REMOVED lines=11> */
.L_x_15:
[----:B------:R-:W0:Y:S01]  /*1ec0*/  F2F.F32.F64 R3, R2 ;  /* 0x0000000200037310 */ /* 0x000e220000301000 */
[----:B------:R-:W-:Y:S01]  /*1ed0*/  UIADD3 UR4, UPT, UPT, UR4, 0x2, URZ ;  /* 0x0000000204047890 */ /* 0x000fe2000fffe0ff */
[----:B0-----:R1:W-:Y:S11]  /*1ee0*/  STG.E desc[UR16][R6.64+0x4], R3 ;  /* 0x0000040306007986 */ /* 0x0013f6000c101910 */
.L_x_13:
[----:B------:R-:W2:Y:S02]  /*1ef0*/  LDC R2, c[0x0][0x398] ;  /* 0x0000e600ff027b82 */ /* 0x000ea40000000800 */
[----:B--2---:R-:W-:-:S04]  /*1f00*/  LOP3.LUT R2, R2, 0x1, RZ, 0xc0, !PT ;  /* 0x0000000102027812 */ /* 0x004fc800078ec0ff */
[----:B------:R-:W-:-:S13]  /*1f10*/  ISETP.NE.U32.AND P0, PT, R2, 0x1, PT ;  /* 0x000000010200780c */ /* 0x000fda0003f05070 */
[----:B------:R-:W-:Y:S05]  /*1f20*/  @P0 EXIT ;  /* 0x000000000000094d */ /* 0x000fea0003800000 */
[----:B------:R-:W-:-:S06]  /*1f30*/  UIMAD.WIDE.U32 UR10, UR4, 0x4, UR6 ;  /* 0x00000004040a78a5 */ /* 0x000fcc000f8e0006 */
[----:B0-----:R-:W-:Y:S02]  /*1f40*/  MOV R9, UR11 ;  /* 0x0000000b00097c02 */ /* 0x001fe40008000f00 */
[----:B------:R-:W-:-:S05]  /*1f50*/  MOV R8, UR10 ;  /* 0x0000000a00087c02 */ /* 0x000fca0008000f00 */
[----:B------:R-:W2:Y:S01]  /*1f60*/  LDG.E R9, desc[UR16][R8.64] ;  /* 0x0000001008097981 */ /* 0x000ea2000c1e1900 */
[----:B-1----:R-:W-:Y:S01]  /*1f70*/  MOV R7, 0x3bbb989d ;  /* 0x3bbb989d00077802 */ /* 0x002fe20000000f00 */
[----:B------:R-:W-:Y:S01]  /*1f80*/  IMAD.MOV.U32 R11, RZ, RZ, 0x437c0000 ;  /* 0x437c0000ff0b7424 */ /* 0x000fe200078e00ff */
[----:B------:R-:W0:Y:S01]  /*1f90*/  MUFU.RCP64H R3, R5 ;  /* 0x0000000500037308 */ /* 0x000e220000001800 */
[----:B--2---:R-:W-:-:S04]  /*1fa0*/  FADD R0, R9, -R0 ;  /* 0x8000000009007221 */ /* 0x004fc80000000000 */
[----:B------:R-:W-:-:S04]  /*1fb0*/  FFMA.SAT R2, R0, R7, 0.5 ;  /* 0x3f00000000027423 */ /* 0x000fc80000002007 */
[----:B------:R-:W-:Y:S01]  /*1fc0*/  FFMA.RM R10, R2, R11, 12582913 ;  /* 0x4b400001020a7423 */ /* 0x000fe2000000400b */
[----:B------:R-:W-:-:S03]  /*1fd0*/  HFMA2 R2, -RZ, RZ, 0, 5.9604644775390625e-08 ;  /* 0x00000001ff027431 */ /* 0x000fc600000001ff */
        /* <DEDUP_REMOVED lines=20> */
[----:B------:R-:W-:Y:S02]  /*2120*/  MOV R13, R5 ;  /* 0x00000005000d7202 */ /* 0x000fe40000000f00 */
[----:B------:R-:W-:-:S07]  /*2130*/  MOV R24, 0x2150 ;  /* 0x0000215000187802 */ /* 0x000fce0000000f00 */
[----:B------:R-:W-:Y:S05]  /*2140*/  CALL.REL.NOINC `($__internal_0_$__cuda_sm20_div_rn_f64_full) ;  /* 0x0000000000287944 */ /* 0x000fea0003c00000 */
.L_x_16:
[----:B------:R-:W0:Y:S01]  /*2150*/  LDCU.64 UR10, c[0x0][0x380] ;  /* 0x00007000ff0a77ac */ /* 0x000e220008000a00 */
[----:B------:R-:W1:Y:S01]  /*2160*/  F2F.F32.F64 R3, R2 ;  /* 0x0000000200037310 */ /* 0x000e620000301000 */
[----:B------:R-:W-:-:S04]  /*2170*/  UIADD3 UR6, UP0, UPT, UR8, UR4, URZ ;  /* 0x0000000408067290 */ /* 0x000fc8000ff1e0ff */
[----:B------:R-:W-:Y:S02]  /*2180*/  UIADD3.X UR7, UPT, UPT, URZ, UR18, URZ, UP0, !UPT ;  /* 0x00000012ff077290 */ /* 0x000fe400087fe4ff */
[----:B0-----:R-:W-:-:S04]  /*2190*/  ULEA UR5, UP0, UR6, UR10, 0x2 ;  /* 0x0000000a06057291 */ /* 0x001fc8000f8010ff */
[----:B------:R-:W-:Y:S02]  /*21a0*/  ULEA.HI.X UR6, UR6, UR11, UR7, 0x2, UP0 ;  /* 0x0000000b06067291 */ /* 0x000fe400080f1407 */
[----:B------:R-:W-:-:S04]  /*21b0*/  IMAD.U32 R4, RZ, RZ, UR5 ;  /* 0x00000005ff047e24 */ /* 0x000fc8000f8e00ff */
[----:B------:R-:W-:-:S05]  /*21c0*/  MOV R5, UR6 ;  /* 0x0000000600057c02 */ /* 0x000fca0008000f00 */
[----:B-1----:R-:W-:Y:S01]  /*21d0*/  STG.E desc[UR16][R4.64], R3 ;  /* 0x0000000304007986 */ /* 0x002fe2000c101910 */
[----:B------:R-:W-:Y:S05]  /*21e0*/  EXIT ;  /* 0x000000000000794d */ /* 0x000fea0003800000 */
        .weak           $__internal_0_$__cuda_sm20_div_rn_f64_full
        .type           $__internal_0_$__cuda_sm20_div_rn_f64_full,@function
        .size           $__internal_0_$__cuda_sm20_div_rn_f64_full,(.L_x_48 - $__internal_0_$__cuda_sm20_div_rn_f64_full)
$__internal_0_$__cuda_sm20_div_rn_f64_full:
[C---:B------:R-:W-:Y:S02]  /*21f0*/  FSETP.GEU.AND P0, PT, |R13|.reuse, 1.469367938527859385e-39, PT ;  /* 0x001000000d00780b */ /* 0x040fe40003f0e200 */
[C---:B------:R-:W-:Y:S02]  /*2200*/  LOP3.LUT R14, R13.reuse, 0x800fffff, RZ, 0xc0, !PT ;  /* 0x800fffff0d0e7812 */ /* 0x040fe400078ec0ff */
[----:B------:R-:W-:Y:S02]  /*2210*/  MOV R16, 0x1 ;  /* 0x0000000100107802 */ /* 0x000fe40000000f00 */
[----:B------:R-:W-:Y:S02]  /*2220*/  LOP3.LUT R15, R14, 0x3ff00000, RZ, 0xfc, !PT ;  /* 0x3ff000000e0f7812 */ /* 0x000fe400078efcff */
[----:B------:R-:W-:Y:S02]  /*2230*/  MOV R14, R12 ;  /* 0x0000000c000e7202 */ /* 0x000fe40000000f00 */
[----:B------:R-:W-:-:S02]  /*2240*/  LOP3.LUT R22, R13, 0x7ff00000, RZ, 0xc0, !PT ;  /* 0x7ff000000d167812 */ /* 0x000fc400078ec0ff */
[----:B------:R-:W-:Y:S01]  /*2250*/  LOP3.LUT R23, R11, 0x7ff00000, RZ, 0xc0, !PT ;  /* 0x7ff000000b177812 */ /* 0x000fe200078ec0ff */
[----:B------:R-:W-:Y:S01]  /*2260*/  @!P0 DMUL R14, R12, 8.98846567431157953865e+307 ;  /* 0x7fe000000c0e8828 */ /* 0x000fe20000000000 */
[----:B------:R-:W-:Y:S02]  /*2270*/  MOV R25, 0x1ca00000 ;  /* 0x1ca0000000197802 */ /* 0x000fe40000000f00 */
[----:B------:R-:W-:-:S03]  /*2280*/  ISETP.GE.U32.AND P1, PT, R23, R22, PT ;  /* 0x000000161700720c */ /* 0x000fc60003f26070 */
[----:B------:R-:W0:Y:S02]  /*2290*/  MUFU.RCP64H R17, R15 ;  /* 0x0000000f00117308 */ /* 0x000e240000001800 */
[----:B0-----:R-:W-:-:S08]  /*22a0*/  DFMA R2, R16, -R14, 1 ;  /* 0x3ff000001002742b */ /* 0x001fd0000000080e */
[----:B------:R-:W-:-:S08]  /*22b0*/  DFMA R2, R2, R2, R2 ;  /* 0x000000020202722b */ /* 0x000fd00000000002 */
[----:B------:R-:W-:Y:S01]  /*22c0*/  DFMA R16, R16, R2, R16 ;  /* 0x000000021010722b */ /* 0x000fe20000000010 */
[----:B------:R-:W-:Y:S01]  /*22d0*/  SEL R3, R25, 0x63400000, !P1 ;  /* 0x6340000019037807 */ /* 0x000fe20004800000 */
[----:B------:R-:W-:Y:S01]  /*22e0*/  IMAD.MOV.U32 R2, RZ, RZ, R10 ;  /* 0x000000ffff027224 */ /* 0x000fe200078e000a */
[----:B------:R-:W-:Y:S02]  /*22f0*/  FSETP.GEU.AND P1, PT, |R11|, 1.469367938527859385e-39, PT ;  /* 0x001000000b00780b */ /* 0x000fe40003f2e200 */
[----:B------:R-:W-:-:S03]  /*2300*/  LOP3.LUT R3, R3, 0x800fffff, R11, 0xf8, !PT ;  /* 0x800fffff03037812 */ /* 0x000fc600078ef80b */
[----:B------:R-:W-:-:S08]  /*2310*/  DFMA R18, R16, -R14, 1 ;  /* 0x3ff000001012742b */ /* 0x000fd0000000080e */
[----:B------:R-:W-:Y:S01]  /*2320*/  DFMA R16, R16, R18, R16 ;  /* 0x000000121010722b */ /* 0x000fe20000000010 */
[----:B------:R-:W-:Y:S10]  /*2330*/  @P1 BRA `(.L_x_17) ;  /* 0x0000000000201947 */ /* 0x000ff40003800000 */
[----:B------:R-:W-:-:S04]  /*2340*/  LOP3.LUT R18, R13, 0x7ff00000, RZ, 0xc0, !PT ;  /* 0x7ff000000d127812 */ /* 0x000fc800078ec0ff */
[----:B------:R-:W-:Y:S02]  /*2350*/  ISETP.GE.U32.AND P1, PT, R23, R18, PT ;  /* 0x000000121700720c */ /* 0x000fe40003f26070 */
[----:B------:R-:W-:Y:S02]  /*2360*/  MOV R18, RZ ;  /* 0x000000ff00127202 */ /* 0x000fe40000000f00 */
[----:B------:R-:W-:-:S04]  /*2370*/  SEL R19, R25, 0x63400000, !P1 ;  /* 0x6340000019137807 */ /* 0x000fc80004800000 */
[----:B------:R-:W-:-:S04]  /*2380*/  LOP3.LUT R19, R19, 0x80000000, R11, 0xf8, !PT ;  /* 0x8000000013137812 */ /* 0x000fc800078ef80b */
[----:B------:R-:W-:-:S06]  /*2390*/  LOP3.LUT R19, R19, 0x100000, RZ, 0xfc, !PT ;  /* 0x0010000013137812 */ /* 0x000fcc00078efcff */
[----:B------:R-:W-:-:S10]  /*23a0*/  DFMA R2, R2, 2, -R18 ;  /* 0x400000000202782b */ /* 0x000fd40000000812 */
[----:B------:R-:W-:-:S07]  /*23b0*/  LOP3.LUT R23, R3, 0x7ff00000, RZ, 0xc0, !PT ;  /* 0x7ff0000003177812 */ /* 0x000fce00078ec0ff */
.L_x_17:
[----:B------:R-:W-:Y:S01]  /*23c0*/  IADD3 R26, PT, PT, R23, -0x1, RZ ;  /* 0xffffffff171a7810 */ /* 0x000fe20007ffe0ff */
[----:B------:R-:W-:Y:S01]  /*23d0*/  DMUL R18, R16, R2 ;  /* 0x0000000210127228 */ /* 0x000fe20000000000 */
[----:B------:R-:W-:Y:S02]  /*23e0*/  @!P0 LOP3.LUT R22, R15, 0x7ff00000, RZ, 0xc0, !PT ;  /* 0x7ff000000f168812 */ /* 0x000fe400078ec0ff */
[----:B------:R-:W-:Y:S02]  /*23f0*/  ISETP.GT.U32.AND P0, PT, R26, 0x7feffffe, PT ;  /* 0x7feffffe1a00780c */ /* 0x000fe40003f04070 */
[----:B------:R-:W-:-:S03]  /*2400*/  IADD3 R26, PT, PT, R22, -0x1, RZ ;  /* 0xffffffff161a7810 */ /* 0x000fc60007ffe0ff */
[----:B------:R-:W-:Y:S01]  /*2410*/  DFMA R20, R18, -R14, R2 ;  /* 0x8000000e1214722b */ /* 0x000fe20000000002 */
[----:B------:R-:W-:-:S07]  /*2420*/  ISETP.GT.U32.OR P0, PT, R26, 0x7feffffe, P0 ;  /* 0x7feffffe1a00780c */ /* 0x000fce0000704470 */
[----:B------:R-:W-:-:S06]  /*2430*/  DFMA R20, R16, R20, R18 ;  /* 0x000000141014722b */ /* 0x000fcc0000000012 */
[----:B------:R-:W-:Y:S05]  /*2440*/  @P0 BRA `(.L_x_18) ;  /* 0x0000000000700947 */ /* 0x000fea0003800000 */
[----:B------:R-:W-:Y:S02]  /*2450*/  LOP3.LUT R16, R11, 0x7ff00000, RZ, 0xc0, !PT ;  /* 0x7ff000000b107812 */ /* 0x000fe400078ec0ff */
[----:B------:R-:W-:Y:S02]  /*2460*/  LOP3.LUT R11, R13, 0x7ff00000, RZ, 0xc0, !PT ;  /* 0x7ff000000d0b7812 */ /* 0x000fe400078ec0ff */
[----:B------:R-:W-:Y:S02]  /*2470*/  MOV R18, RZ ;  /* 0x000000ff00127202 */ /* 0x000fe40000000f00 */
[CC--:B------:R-:W-:Y:S02]  /*2480*/  VIADDMNMX R10, R16.reuse, -R11.reuse, 0xb9600000, !PT ;  /* 0xb9600000100a7446 */ /* 0x0c0fe4000780090b */
[----:B------:R-:W-:Y:S02]  /*2490*/  ISETP.GE.U32.AND P0, PT, R16, R11, PT ;  /* 0x0000000b1000720c */ /* 0x000fe40003f06070 */
[----:B------:R-:W-:-:S02]  /*24a0*/  VIMNMX R10, PT, PT, R10, 0x46a00000, PT ;  /* 0x46a000000a0a7848 */ /* 0x000fc40003fe0100 */
[----:B------:R-:W-:-:S04]  /*24b0*/  SEL R25, R25, 0x63400000, !P0 ;  /* 0x6340000019197807 */ /* 0x000fc80004000000 */
[----:B------:R-:W-:-:S05]  /*24c0*/  IADD3 R10, PT, PT, -R25, R10, RZ ;  /* 0x0000000a190a7210 */ /* 0x000fca0007ffe1ff */
[----:B------:R-:W-:-:S06]  /*24d0*/  VIADD R19, R10, 0x7fe00000 ;  /* 0x7fe000000a137836 */ /* 0x000fcc0000000000 */
[----:B------:R-:W-:-:S10]  /*24e0*/  DMUL R16, R20, R18 ;  /* 0x0000001214107228 */ /* 0x000fd40000000000 */
[----:B------:R-:W-:-:S13]  /*24f0*/  FSETP.GTU.AND P0, PT, |R17|, 1.469367938527859385e-39, PT ;  /* 0x001000001100780b */ /* 0x000fda0003f0c200 */
[----:B------:R-:W-:Y:S05]  /*2500*/  @P0 BRA `(.L_x_19) ;  /* 0x0000000000940947 */ /* 0x000fea0003800000 */
[----:B------:R-:W-:Y:S01]  /*2510*/  DFMA R2, R20, -R14, R2 ;  /* 0x8000000e1402722b */ /* 0x000fe20000000002 */
[----:B------:R-:W-:-:S09]  /*2520*/  MOV R18, RZ ;  /* 0x000000ff00127202 */ /* 0x000fd20000000f00 */
[C---:B------:R-:W-:Y:S02]  /*2530*/  FSETP.NEU.AND P0, PT, R3.reuse, RZ, PT ;  /* 0x000000ff0300720b */ /* 0x040fe40003f0d000 */
[----:B------:R-:W-:-:S04]  /*2540*/  LOP3.LUT R13, R3, 0x80000000, R13, 0x48, !PT ;  /* 0x80000000030d7812 */ /* 0x000fc800078e480d */
[----:B------:R-:W-:-:S07]  /*2550*/  LOP3.LUT R19, R13, R19, RZ, 0xfc, !PT ;  /* 0x000000130d137212 */ /* 0x000fce00078efcff */
[----:B------:R-:W-:Y:S05]  /*2560*/  @!P0 BRA `(.L_x_19) ;  /* 0x00000000007c8947 */ /* 0x000fea0003800000 */
[----:B------:R-:W-:Y:S01]  /*2570*/  IADD3 R3, PT, PT, -R10, RZ, RZ ;  /* 0x000000ff0a037210 */ /* 0x000fe20007ffe1ff */
[----:B------:R-:W-:Y:S01]  /*2580*/  DMUL.RP R18, R20, R18 ;  /* 0x0000001214127228 */ /* 0x000fe20000008000 */
[----:B------:R-:W-:-:S06]  /*2590*/  MOV R2, RZ ;  /* 0x000000ff00027202 */ /* 0x000fcc0000000f00 */
[----:B------:R-:W-:-:S03]  /*25a0*/  DFMA R2, R16, -R2, R20 ;  /* 0x800000021002722b */ /* 0x000fc60000000014 */
[----:B------:R-:W-:-:S03]  /*25b0*/  LOP3.LUT R13, R19, R13, RZ, 0x3c, !PT ;  /* 0x0000000d130d7212 */ /* 0x000fc600078e3cff */
[----:B------:R-:W-:-:S04]  /*25c0*/  IADD3 R2, PT, PT, -R10, -0x43300000, RZ ;  /* 0xbcd000000a027810 */ /* 0x000fc80007ffe1ff */
[----:B------:R-:W-:-:S04]  /*25d0*/  FSETP.NEU.AND P0, PT, |R3|, R2, PT ;  /* 0x000000020300720b */ /* 0x000fc80003f0d200 */
[----:B------:R-:W-:Y:S02]  /*25e0*/  FSEL R16, R18, R16, !P0 ;  /* 0x0000001012107208 */ /* 0x000fe40004000000 */
[----:B------:R-:W-:Y:S01]  /*25f0*/  FSEL R17, R13, R17, !P0 ;  /* 0x000000110d117208 */ /* 0x000fe20004000000 */
[----:B------:R-:W-:Y:S06]  /*2600*/  BRA `(.L_x_19) ;  /* 0x0000000000547947 */ /* 0x000fec0003800000 */
.L_x_18:
[----:B------:R-:W-:-:S14]  /*2610*/  DSETP.NAN.AND P0, PT, R10, R10, PT ;  /* 0x0000000a0a00722a */ /* 0x000fdc0003f08000 */
[----:B------:R-:W-:Y:S05]  /*2620*/  @P0 BRA `(.L_x_20) ;  /* 0x0000000000440947 */ /* 0x000fea0003800000 */
[----:B------:R-:W-:-:S14]  /*2630*/  DSETP.NAN.AND P0, PT, R12, R12, PT ;  /* 0x0000000c0c00722a */ /* 0x000fdc0003f08000 */
[----:B------:R-:W-:Y:S05]  /*2640*/  @P0 BRA `(.L_x_21) ;  /* 0x0000000000300947 */ /* 0x000fea0003800000 */
[----:B------:R-:W-:Y:S01]  /*2650*/  ISETP.NE.AND P0, PT, R23, R22, PT ;  /* 0x000000161700720c */ /* 0x000fe20003f05270 */
[----:B------:R-:W-:Y:S01]  /*2660*/  IMAD.MOV.U32 R16, RZ, RZ, 0x0 ;  /* 0x00000000ff107424 */ /* 0x000fe200078e00ff */
[----:B------:R-:W-:-:S11]  /*2670*/  MOV R17, 0xfff80000 ;  /* 0xfff8000000117802 */ /* 0x000fd60000000f00 */
[----:B------:R-:W-:Y:S05]  /*2680*/  @!P0 BRA `(.L_x_19) ;  /* 0x0000000000348947 */ /* 0x000fea0003800000 */
[----:B------:R-:W-:Y:S02]  /*2690*/  ISETP.NE.AND P0, PT, R23, 0x7ff00000, PT ;  /* 0x7ff000001700780c */ /* 0x000fe40003f05270 */
[----:B------:R-:W-:Y:S02]  /*26a0*/  LOP3.LUT R17, R11, 0x80000000, R13, 0x48, !PT ;  /* 0x800000000b117812 */ /* 0x000fe400078e480d */
[----:B------:R-:W-:-:S13]  /*26b0*/  ISETP.EQ.OR P0, PT, R22, RZ, !P0 ;  /* 0x000000ff1600720c */ /* 0x000fda0004702670 */
[----:B------:R-:W-:Y:S02]  /*26c0*/  @P0 LOP3.LUT R2, R17, 0x7ff00000, RZ, 0xfc, !PT ;  /* 0x7ff0000011020812 */ /* 0x000fe400078efcff */
[----:B------:R-:W-:Y:S02]  /*26d0*/  @!P0 MOV R16, RZ ;  /* 0x000000ff00108202 */ /* 0x000fe40000000f00 */
[----:B------:R-:W-:Y:S02]  /*26e0*/  @P0 MOV R16, RZ ;  /* 0x000000ff00100202 */ /* 0x000fe40000000f00 */
[----:B------:R-:W-:Y:S01]  /*26f0*/  @P0 MOV R17, R2 ;  /* 0x0000000200110202 */ /* 0x000fe20000000f00 */
[----:B------:R-:W-:Y:S06]  /*2700*/  BRA `(.L_x_19) ;  /* 0x0000000000147947 */ /* 0x000fec0003800000 */
.L_x_21:
[----:B------:R-:W-:Y:S01]  /*2710*/  LOP3.LUT R17, R13, 0x80000, RZ, 0xfc, !PT ;  /* 0x000800000d117812 */ /* 0x000fe200078efcff */
[----:B------:R-:W-:Y:S01]  /*2720*/  IMAD.MOV.U32 R16, RZ, RZ, R12 ;  /* 0x000000ffff107224 */ /* 0x000fe200078e000c */
[----:B------:R-:W-:Y:S06]  /*2730*/  BRA `(.L_x_19) ;  /* 0x0000000000087947 */ /* 0x000fec0003800000 */
.L_x_20:
[----:B------:R-:W-:Y:S02]  /*2740*/  LOP3.LUT R17, R11, 0x80000, RZ, 0xfc, !PT ;  /* 0x000800000b117812 */ /* 0x000fe400078efcff */
[----:B------:R-:W-:-:S07]  /*2750*/  MOV R16, R10 ;  /* 0x0000000a00107202 */ /* 0x000fce0000000f00 */
.L_x_19:
[----:B------:R-:W-:Y:S02]  /*2760*/  MOV R25, 0x0 ;  /* 0x0000000000197802 */ /* 0x000fe40000000f00 */
[----:B------:R-:W-:Y:S02]  /*2770*/  MOV R2, R16 ;  /* 0x0000001000027202 */ /* 0x000fe40000000f00 */
[----:B------:R-:W-:Y:S01]  /*2780*/  MOV R3, R17 ;  /* 0x0000001100037202 */ /* 0x000fe20000000f00 */
[----:B------:R-:W-:Y:S06]  /*2790*/  RET.REL.NODEC R24 `(_Z21online_softmax_kernelPfPKfiii) ;  /* 0xffffffd818187950 */ /* 0x000fec0003c3ffff */
.L_x_22:
[----:B------:R-:W-:-:S00]  /*27a0*/  BRA `(.L_x_22) ;  /* 0xfffffffc00fc7947 */ /* 0x000fc0000383ffff */
[----:B------:R-:W-:-:S00]  /*27b0*/  NOP ;  /* 0x0000000000007918 */ /* 0x000fc00000000000 */
        /* <DEDUP_REMOVED lines=12> */
.L_x_48:


//--------------------- .text._Z14softmax_kernelPfPKfiii --------------------------
	.section	.text._Z14softmax_kernelPfPKfiii,"ax",@progbits
	.align	128
        .global         _Z14softmax_kernelPfPKfiii
        .type           _Z14softmax_kernelPfPKfiii,@function
        .size           _Z14softmax_kernelPfPKfiii,(.L_x_49 - _Z14softmax_kernelPfPKfiii)
        .other          _Z14softmax_kernelPfPKfiii,@"STO_CUDA_ENTRY STV_DEFAULT"
_Z14softmax_kernelPfPKfiii:
.text._Z14softmax_kernelPfPKfiii:
[----:B------:R-:W-:Y:S01]  /*0000*/  LDC R1, c[0x0][0x37c] ;  /* 0x0000df00ff017b82 */ /* 0x000fe20000000800 */
[----:B------:R-:W0:Y:S01]  /*0010*/  S2R R2, SR_TID.X ;  /* 0x0000000000027919 */ /* 0x000e220000002100 */
[----:B------:R-:W0:Y:S06]  /*0020*/  LDCU UR4, c[0x0][0x398] ;  /* 0x00007300ff0477ac */ /* 0x000e2c0008000800 */
[----:B------:R-:W1:Y:S01]  /*0030*/  S2UR UR7, SR_CTAID.X ;  /* 0x00000000000779c3 */ /* 0x000e620000002500 */
[----:B------:R-:W-:Y:S01]  /*0040*/  BSSY.RECONVERGENT B0, `(.L_x_23) ;  /* 0x0000013000007945 */ /* 0x000fe20003800200 */
[----:B------:R-:W2:Y:S01]  /*0050*/  S2R R0, SR_CTAID.Y ;  /* 0x0000000000007919 */ /* 0x000ea20000002600 */
[----:B------:R-:W3:Y:S01]  /*0060*/  LDCU.64 UR8, c[0x0][0x358] ;  /* 0x00006b00ff0877ac */ /* 0x000ee20008000a00 */
[----:B------:R-:W-:Y:S01]  /*0070*/  IMAD.MOV.U32 R8, RZ, RZ, -0x800000 ;  /* 0xff800000ff087424 */ /* 0x000fe200078e00ff */
[----:B0-----:R-:W-:-:S13]  /*0080*/  ISETP.GE.AND P0, PT, R2, UR4, PT ;  /* 0x0000000402007c0c */ /* 0x001fda000bf06270 */
[----:B-123--:R-:W-:Y:S05]  /*0090*/  @P0 BRA `(.L_x_24) ;  /* 0x0000000000340947 */ /* 0x00efea0003800000 */
[----:B------:R-:W0:Y:S01]  /*00a0*/  LDC R3, c[0x0][0x394] ;  /* 0x0000e500ff037b82 */ /* 0x000e220000000800 */
[----:B------:R-:W-:Y:S02]  /*00b0*/  IMAD.MOV.U32 R8, RZ, RZ, -0x800000 ;  /* 0xff800000ff087424 */ /* 0x000fe400078e00ff */
[----:B------:R-:W-:-:S05]  /*00c0*/  IMAD.MOV.U32 R10, RZ, RZ, R2 ;  /* 0x000000ffff0a7224 */ /* 0x000fca00078e0002 */
[----:B------:R-:W1:Y:S08]  /*00d0*/  LDC R9, c[0x0][0x360] ;  /* 0x0000d800ff097b82 */ /* 0x000e700000000800 */
[----:B------:R-:W2:Y:S01]  /*00e0*/  LDC.64 R6, c[0x0][0x388] ;  /* 0x0000e200ff067b82 */ /* 0x000ea20000000a00 */
[----:B0-----:R-:W-:-:S07]  /*00f0*/  IMAD R3, R3, UR7, R0 ;  /* 0x0000000703037c24 */ /* 0x001fce000f8e0200 */
.L_x_25:
[----:B------:R-:W-:-:S04]  /*0100*/  IMAD R5, R3, UR4, R10 ;  /* 0x0000000403057c24 */ /* 0x000fc8000f8e020a */
[----:B--2---:R-:W-:-:S06]  /*0110*/  IMAD.WIDE R4, R5, 0x4, R6 ;  /* 0x0000000405047825 */ /* 0x004fcc00078e0206 */
[----:B------:R-:W2:Y:S01]  /*0120*/  LDG.E R5, desc[UR8][R4.64] ;  /* 0x0000000804057981 */ /* 0x000ea2000c1e1900 */
[----:B-1----:R-:W-:-:S05]  /*0130*/  IMAD.IADD R10, R9, 0x1, R10 ;  /* 0x00000001090a7824 */ /* 0x002fca00078e020a */
[----:B------:R-:W-:Y:S02]  /*0140*/  ISETP.GE.AND P0, PT, R10, UR4, PT ;  /* 0x000000040a007c0c */ /* 0x000fe4000bf06270 */
[----:B--2---:R-:W-:-:S11]  /*0150*/  FMNMX R8, R5, R8, !PT ;  /* 0x0000000805087209 */ /* 0x004fd60007800000 */
[----:B------:R-:W-:Y:S05]  /*0160*/  @!P0 BRA `(.L_x_25) ;  /* 0xfffffffc00e48947 */ /* 0x000fea000383ffff */
.L_x_24:
[----:B------:R-:W-:Y:S05]  /*0170*/  BSYNC.RECONVERGENT B0 ;  /* 0x0000000000007941 */ /* 0x000fea0003800200 */
.L_x_23:
[----:B------:R-:W0:Y:S01]  /*0180*/  S2UR UR5, SR_CgaCtaId ;  /* 0x00000000000579c3 */ /* 0x000e220000008800 */
[----:B------:R-:W-:Y:S01]  /*0190*/  UMOV UR4, 0x400 ;  /* 0x0000040000047882 */ /* 0x000fe20000000000 */
[----:B------:R-:W1:Y:S01]  /*01a0*/  LDCU UR6, c[0x0][0x360] ;  /* 0x00006c00ff0677ac */ /* 0x000e620008000800 */
[----:B------:R-:W-:Y:S01]  /*01b0*/  IMAD.MOV.U32 R12, RZ, RZ, RZ ;  /* 0x000000ffff0c7224 */ /* 0x000fe200078e00ff */
[----:B------:R-:W2:Y:S01]  /*01c0*/  LDCU UR10, c[0x0][0x398] ;  /* 0x00007300ff0a77ac */ /* 0x000ea20008000800 */
[----:B-1----:R-:W-:Y:S02]  /*01d0*/  UISETP.GE.U32.AND UP0, UPT, UR6, 0x2, UPT ;  /* 0x000000020600788c */ /* 0x002fe4000bf06070 */
[----:B0-----:R-:W-:Y:S01]  /*01e0*/  ULEA UR4, UR5, UR4, 0x18 ;  /* 0x0000000405047291 */ /* 0x001fe2000f8ec0ff */
[----:B--2---:R-:W-:-:S05]  /*01f0*/  ISETP.GE.AND P1, PT, R2, UR10, PT ;  /* 0x0000000a02007c0c */ /* 0x004fca000bf26270 */
[----:B------:R-:W-:-:S05]  /*0200*/  LEA R3, R2, UR4, 0x2 ;  /* 0x0000000402037c11 */ /* 0x000fca000f8e10ff */
[----:B------:R0:W-:Y:S01]  /*0210*/  STS [R3], R8 ;  /* 0x0000000803007388 */ /* 0x0001e20000000800 */
[----:B------:R-:W-:Y:S06]  /*0220*/  BAR.SYNC.DEFER_BLOCKING 0x0 ;  /* 0x0000000000007b1d */ /* 0x000fec0000010000 */
[----:B------:R-:W-:Y:S05]  /*0230*/  BRA.U !UP0, `(.L_x_26) ;  /* 0x0000000108307547 */ /* 0x000fea000b800000 */
[----:B------:R-:W-:-:S05]  /*0240*/  UMOV UR4, UR6 ;  /* 0x0000000600047c82 */ /* 0x000fca0008000000 */
.L_x_27:
[----:B------:R-:W-:Y:S02]  /*0250*/  USHF.R.U32.HI UR5, URZ, 0x1, UR4 ;  /* 0x00000001ff057899 */ /* 0x000fe40008011604 */
[----:B------:R-:W-:-:S04]  /*0260*/  UISETP.GT.U32.AND UP0, UPT, UR4, 0x3, UPT ;  /* 0x000000030400788c */ /* 0x000fc8000bf04070 */
[----:B------:R-:W-:Y:S01]  /*0270*/  ISETP.LT.U32.AND P0, PT, R2, UR5, PT ;  /* 0x0000000502007c0c */ /* 0x000fe2000bf01070 */
[----:B------:R-:W-:-:S12]  /*0280*/  UMOV UR4, UR5 ;  /* 0x0000000500047c82 */ /* 0x000fd80008000000 */
[----:B-1----:R-:W1:Y:S01]  /*0290*/  @P0 LDS R4, [R3] ;  /* 0x0000000003040984 */ /* 0x002e620000000800 */
[----:B------:R-:W-:-:S05]  /*02a0*/  @P0 I2FP.F32.U32 R5, UR5 ;  /* 0x0000000500050c45 */ /* 0x000fca0008201000 */
[----:B-1----:R-:W-:-:S05]  /*02b0*/  @P0 FADD R5, R4, R5 ;  /* 0x0000000504050221 */ /* 0x002fca0000000000 */
[----:B------:R-:W-:-:S05]  /*02c0*/  @P0 FMNMX R4, R4, R5, !PT ;  /* 0x0000000504040209 */ /* 0x000fca0007800000 */
[----:B------:R1:W-:Y:S01]  /*02d0*/  @P0 STS [R3], R4 ;  /* 0x0000000403000388 */ /* 0x0003e20000000800 */
[----:B------:R-:W-:Y:S06]  /*02e0*/  BAR.SYNC.DEFER_BLOCKING 0x0 ;  /* 0x0000000000007b1d */ /* 0x000fec0000010000 */
[----:B------:R-:W-:Y:S05]  /*02f0*/  BRA.U UP0, `(.L_x_27) ;  /* 0xfffffffd00d47547 */ /* 0x000fea000b83ffff */
.L_x_26:
[----:B------:R-:W-:Y:S04]  /*0300*/  BSSY.RECONVERGENT B0, `(.L_x_28) ;  /* 0x000001b000007945 */ /* 0x000fe80003800200 */
[----:B------:R-:W-:Y:S05]  /*0310*/  @P1 BRA `(.L_x_29) ;  /* 0x0000000000641947 */ /* 0x000fea0003800000 */
[----:B------:R-:W2:Y:S01]  /*0320*/  S2UR UR5, SR_CgaCtaId ;  /* 0x00000000000579c3 */ /* 0x000ea20000008800 */
[----:B------:R-:W-:Y:S01]  /*0330*/  UMOV UR4, 0x400 ;  /* 0x0000040000047882 */ /* 0x000fe20000000000 */
[----:B------:R-:W-:Y:S02]  /*0340*/  IMAD.MOV.U32 R12, RZ, RZ, RZ ;  /* 0x000000ffff0c7224 */ /* 0x000fe400078e00ff */
[----:B------:R-:W-:-:S04]  /*0350*/  IMAD.MOV.U32 R14, RZ, RZ, R2 ;  /* 0x000000ffff0e7224 */ /* 0x000fc800078e0002 */
[----:B------:R-:W3:Y:S08]  /*0360*/  LDC R9, c[0x0][0x394] ;  /* 0x0000e500ff097b82 */ /* 0x000ef00000000800 */
[----:B-1----:R-:W1:Y:S01]  /*0370*/  LDC.64 R4, c[0x0][0x380] ;  /* 0x0000e000ff047b82 */ /* 0x002e620000000a00 */
[----:B--2---:R-:W-:-:S07]  /*0380*/  ULEA UR4, UR5, UR4, 0x18 ;  /* 0x0000000405047291 */ /* 0x004fce000f8ec0ff */
[----:B------:R-:W2:Y:S01]  /*0390*/  LDC.64 R6, c[0x0][0x388] ;  /* 0x0000e200ff067b82 */ /* 0x000ea20000000a00 */
[----:B---3--:R-:W-:Y:S01]  /*03a0*/  IMAD R19, R9, UR7, R0 ;  /* 0x0000000709137c24 */ /* 0x008fe2000f8e0200 */
[----:B------:R-:W3:Y:S06]  /*03b0*/  LDS R13, [UR4] ;  /* 0x00000004ff0d7984 */ /* 0x000eec0008000800 */
.L_x_30:
[----:B----4-:R-:W-:-:S04]  /*03c0*/  IMAD R11, R19, UR10, R14 ;  /* 0x0000000a130b7c24 */ /* 0x010fc8000f8e020e */
[----:B0-2---:R-:W-:-:S06]  /*03d0*/  IMAD.WIDE R8, R11, 0x4, R6 ;  /* 0x000000040b087825 */ /* 0x005fcc00078e0206 */
[----:B------:R-:W3:Y:S01]  /*03e0*/  LDG.E R8, desc[UR8][R8.64] ;  /* 0x0000000808087981 */ /* 0x000ee2000c1e1900 */
[----:B------:R-:W-:Y:S02]  /*03f0*/  VIADD R14, R14, UR6 ;  /* 0x000000060e0e7c36 */ /* 0x000fe40008000000 */
[----:B---3--:R-:W-:-:S04]  /*0400*/  FADD R10, -R13, R8 ;  /* 0x000000080d0a7221 */ /* 0x008fc80000000100 */
[----:B------:R-:W-:Y:S01]  /*0410*/  FMUL R15, R10, 1.4426950216293334961 ;  /* 0x3fb8aa3b0a0f7820 */ /* 0x000fe20000400000 */
[----:B-1----:R-:W-:-:S04]  /*0420*/  IMAD.WIDE R10, R11, 0x4, R4 ;  /* 0x000000040b0a7825 */ /* 0x002fc800078e0204 */
[----:B------:R-:W-:-:S13]  /*0430*/  FSETP.GEU.AND P0, PT, R15, -126, PT ;  /* 0xc2fc00000f00780b */ /* 0x000fda0003f0e000 */
[----:B------:R-:W-:-:S04]  /*0440*/  @!P0 FMUL R15, R15, 0.5 ;  /* 0x3f0000000f0f8820 */ /* 0x000fc80000400000 */
[----:B------:R-:W0:Y:S02]  /*0450*/  MUFU.EX2 R17, R15 ;  /* 0x0000000f00117308 */ /* 0x000e240000000800 */
[----:B0-----:R-:W-:Y:S01]  /*0460*/  @!P0 FMUL R17, R17, R17 ;  /* 0x0000001111118220 */ /* 0x001fe20000400000 */
[----:B------:R-:W-:-:S03]  /*0470*/  ISETP.GE.AND P0, PT, R14, UR10, PT ;  /* 0x0000000a0e007c0c */ /* 0x000fc6000bf06270 */
[----:B------:R-:W-:Y:S01]  /*0480*/  FADD R12, R17, R12 ;  /* 0x0000000c110c7221 */ /* 0x000fe20000000000 */
[----:B------:R4:W-:Y:S09]  /*0490*/  STG.E desc[UR8][R10.64], R17 ;  /* 0x000000110a007986 */ /* 0x0009f2000c101908 */
[----:B------:R-:W-:Y:S05]  /*04a0*/  @!P0 BRA `(.L_x_30) ;  /* 0xfffffffc00c48947 */ /* 0x000fea000383ffff */
.L_x_29:
[----:B------:R-:W-:Y:S05]  /*04b0*/  BSYNC.RECONVERGENT B0 ;  /* 0x0000000000007941 */ /* 0x000fea0003800200 */
.L_x_28:
[----:B------:R2:W-:Y:S01]  /*04c0*/  STS [R3], R12 ;  /* 0x0000000c03007388 */ /* 0x0005e20000000800 */
[----:B------:R-:W-:Y:S01]  /*04d0*/  UISETP.GE.U32.AND UP0, UPT, UR6, 0x2, UPT ;  /* 0x000000020600788c */ /* 0x000fe2000bf06070 */
[----:B------:R-:W-:Y:S08]  /*04e0*/  BAR.SYNC.DEFER_BLOCKING 0x0 ;  /* 0x0000000000007b1d */ /* 0x000ff00000010000 */
[----:B--2---:R-:W-:Y:S05]  /*04f0*/  BRA.U !UP0, `(.L_x_31) ;  /* 0x0000000108307547 */ /* 0x004fea000b800000 */
[----:B-1----:R-:W-:-:S07]  /*0500*/  MOV R4, UR6 ;  /* 0x0000000600047c02 */ /* 0x002fce0008000f00 */
.L_x_32:
[----:B------:R-:W-:-:S04]  /*0510*/  SHF.R.U32.HI R7, RZ, 0x1, R4 ;  /* 0x00000001ff077819 */ /* 0x000fc80000011604 */
[----:B------:R-:W-:-:S13]  /*0520*/  ISETP.GT.U32.AND P0, PT, R7, R2, PT ;  /* 0x000000020700720c */ /* 0x000fda0003f04070 */
[----:B------:R-:W-:Y:S01]  /*0530*/  @P0 IMAD R6, R7, 0x4, R3 ;  /* 0x0000000407060824 */ /* 0x000fe200078e0203 */
[----:B------:R-:W-:Y:S05]  /*0540*/  @P0 LDS R5, [R3] ;  /* 0x0000000003050984 */ /* 0x000fea0000000800 */
[----:B------:R-:W0:Y:S02]  /*0550*/  @P0 LDS R6, [R6] ;  /* 0x0000000006060984 */ /* 0x000e240000000800 */
[----:B0-----:R-:W-:-:S05]  /*0560*/  @P0 FADD R8, R5, R6 ;  /* 0x0000000605080221 */ /* 0x001fca0000000000 */
[----:B------:R2:W-:Y:S01]  /*0570*/  @P0 STS [R3], R8 ;  /* 0x0000000803000388 */ /* 0x0005e20000000800 */
[----:B------:R-:W-:Y:S01]  /*0580*/  BAR.SYNC.DEFER_BLOCKING 0x0 ;  /* 0x0000000000007b1d */ /* 0x000fe20000010000 */
[----:B------:R-:W-:Y:S01]  /*0590*/  ISETP.GT.U32.AND P0, PT, R4, 0x3, PT ;  /* 0x000000030400780c */ /* 0x000fe20003f04070 */
[----:B------:R-:W-:-:S12]  /*05a0*/  IMAD.MOV.U32 R4, RZ, RZ, R7 ;  /* 0x000000ffff047224 */ /* 0x000fd800078e0007 */
[----:B--2---:R-:W-:Y:S05]  /*05b0*/  @P0 BRA `(.L_x_32) ;  /* 0xfffffffc00d40947 */ /* 0x004fea000383ffff */
.L_x_31:
[----:B------:R-:W2:Y:S02]  /*05c0*/  LDCU UR4, c[0x0][0x398] ;  /* 0x00007300ff0477ac */ /* 0x000ea40008000800 */
[----:B--2---:R-:W-:-:S13]  /*05d0*/  ISETP.GE.AND P0, PT, R2, UR4, PT ;  /* 0x0000000402007c0c */ /* 0x004fda000bf06270 */
[----:B------:R-:W-:Y:S05]  /*05e0*/  @P0 EXIT ;  /* 0x000000000000094d */ /* 0x000fea0003800000 */
[----:B------:R-:W2:Y:S01]  /*05f0*/  S2UR UR5, SR_CgaCtaId ;  /* 0x00000000000579c3 */ /* 0x000ea20000008800 */
[----:B------:R-:W-:-:S07]  /*0600*/  UMOV UR4, 0x400 ;  /* 0x0000040000047882 */ /* 0x000fce0000000000 */
[----:B------:R-:W3:Y:S08]  /*0610*/  LDC R9, c[0x0][0x394] ;  /* 0x0000e500ff097b82 */ /* 0x000ef00000000800 */
[----:B-1----:R-:W1:Y:S01]  /*0620*/  LDC.64 R4, c[0x0][0x380] ;  /* 0x0000e000ff047b82 */ /* 0x002e620000000a00 */
[----:B--2---:R-:W-:Y:S01]  /*0630*/  ULEA UR4, UR5, UR4, 0x18 ;  /* 0x0000000405047291 */ /* 0x004fe2000f8ec0ff */
[----:B---3--:R-:W-:-:S08]  /*0640*/  IMAD R9, R9, UR7, R0 ;  /* 0x0000000709097c24 */ /* 0x008fd0000f8e0200 */
[----:B0-----:R-:W0:Y:S02]  /*0650*/  LDS R3, [UR4] ;  /* 0x00000004ff037984 */ /* 0x001e240008000800 */
[----:B------:R-:W2:Y:S02]  /*0660*/  LDCU UR4, c[0x0][0x398] ;  /* 0x00007300ff0477ac */ /* 0x000ea40008000800 */
.L_x_35:
[----:B--2---:R-:W-:-:S04]  /*0670*/  IMAD R7, R9, UR4, R2 ;  /* 0x0000000409077c24 */ /* 0x004fc8000f8e0202 */
[----:B-1----:R-:W-:-:S05]  /*0680*/  IMAD.WIDE R6, R7, 0x4, R4 ;  /* 0x0000000407067825 */ /* 0x002fca00078e0204 */
[----:B------:R-:W2:Y:S01]  /*0690*/  LDG.E R0, desc[UR8][R6.64] ;  /* 0x0000000806007981 */ /* 0x000ea2000c1e1900 */
[----:B0-----:R-:W4:Y:S01]  /*06a0*/  MUFU.RCP R8, R3 ;  /* 0x0000000300087308 */ /* 0x001f220000001000 */
[----:B------:R-:W-:Y:S01]  /*06b0*/  BSSY.RECONVERGENT B0, `(.L_x_33) ;  /* 0x000000b000007945 */ /* 0x000fe20003800200 */
[----:B----4-:R-:W-:-:S04]  /*06c0*/  FFMA R11, -R3, R8, 1 ;  /* 0x3f800000030b7423 */ /* 0x010fc80000000108 */
[----:B------:R-:W-:Y:S02]  /*06d0*/  FFMA R11, R8, R11, R8 ;  /* 0x0000000b080b7223 */ /* 0x000fe40000000008 */
[----:B--2---:R-:W0:Y:S02]  /*06e0*/  FCHK P0, R0, R3 ;  /* 0x0000000300007302 */ /* 0x004e240000000000 */
[----:B------:R-:W-:-:S04]  /*06f0*/  FFMA R8, R0, R11, RZ ;  /* 0x0000000b00087223 */ /* 0x000fc800000000ff */
[----:B------:R-:W-:-:S04]  /*0700*/  FFMA R10, -R3, R8, R0 ;  /* 0x00000008030a7223 */ /* 0x000fc80000000100 */
[----:B------:R-:W-:Y:S01]  /*0710*/  FFMA R11, R11, R10, R8 ;  /* 0x0000000a0b0b7223 */ /* 0x000fe20000000008 */
[----:B0-----:R-:W-:Y:S06]  /*0720*/  @!P0 BRA `(.L_x_34) ;  /* 0x00000000000c8947 */ /* 0x001fec0003800000 */
[----:B------:R-:W-:-:S07]  /*0730*/  MOV R8, 0x750 ;  /* 0x0000075000087802 */ /* 0x000fce0000000f00 */
[----:B------:R-:W-:Y:S05]  /*0740*/  CALL.REL.NOINC `($__internal_1_$__cuda_sm3x_div_rn_noftz_f32_slowpath) ;  /* 0x00000000001c7944 */ /* 0x000fea0003c00000 */
[----:B------:R-:W-:-:S07]  /*0750*/  IMAD.MOV.U32 R11, RZ, RZ, R0 ;  /* 0x000000ffff0b7224 */ /* 0x000fce00078e0000 */
.L_x_34:
[----:B------:R-:W-:Y:S05]  /*0760*/  BSYNC.RECONVERGENT B0 ;  /* 0x0000000000007941 */ /* 0x000fea0003800200 */
.L_x_33:
[----:B------:R3:W-:Y:S01]  /*0770*/  STG.E desc[UR8][R6.64], R11 ;  /* 0x0000000b06007986 */ /* 0x0007e2000c101908 */
[----:B------:R-:W-:-:S05]  /*0780*/  VIADD R2, R2, UR6 ;  /* 0x0000000602027c36 */ /* 0x000fca0008000000 */
[----:B------:R-:W-:-:S13]  /*0790*/  ISETP.GE.AND P0, PT, R2, UR4, PT ;  /* 0x0000000402007c0c */ /* 0x000fda000bf06270 */
[----:B---3--:R-:W-:Y:S05]  /*07a0*/  @!P0 BRA `(.L_x_35) ;  /* 0xfffffffc00b08947 */ /* 0x008fea000383ffff */
[----:B------:R-:W-:Y:S05]  /*07b0*/  EXIT ;  /* 0x000000000000794d */ /* 0x000fea0003800000 */
        .weak           $__internal_1_$__cuda_sm3x_div_rn_noftz_f32_slowpath
        .type           $__internal_1_$__cuda_sm3x_div_rn_noftz_f32_slowpath,@function
        .size           $__internal_1_$__cuda_sm3x_div_rn_noftz_f32_slowpath,(.L_x_49 - $__internal_1_$__cuda_sm3x_div_rn_noftz_f32_slowpath)
$__internal_1_$__cuda_sm3x_div_rn_noftz_f32_slowpath:
[--C-:B------:R-:W-:Y:S01]  /*07c0*/  SHF.R.U32.HI R11, RZ, 0x17, R3.reuse ;  /* 0x00000017ff0b7819 */ /* 0x100fe20000011603 */
[----:B------:R-:W-:Y:S01]  /*07d0*/  BSSY.RECONVERGENT B1, `(.L_x_36) ;  /* 0x0000064000017945 */ /* 0x000fe20003800200 */
[----:B------:R-:W-:Y:S01]  /*07e0*/  SHF.R.U32.HI R10, RZ, 0x17, R0 ;  /* 0x00000017ff0a7819 */ /* 0x000fe20000011600 */
[----:B------:R-:W-:Y:S01]  /*07f0*/  IMAD.MOV.U32 R13, RZ, RZ, R3 ;  /* 0x000000ffff0d7224 */ /* 0x000fe200078e0003 */
[----:B------:R-:W-:Y:S02]  /*0800*/  LOP3.LUT R11, R11, 0xff, RZ, 0xc0, !PT ;  /* 0x000000ff0b0b7812 */ /* 0x000fe400078ec0ff */
[----:B------:R-:W-:Y:S02]  /*0810*/  LOP3.LUT R16, R10, 0xff, RZ, 0xc0, !PT ;  /* 0x000000ff0a107812 */ /* 0x000fe400078ec0ff */
[----:B------:R-:W-:Y:S01]  /*0820*/  MOV R12, R0 ;  /* 0x00000000000c7202 */ /* 0x000fe20000000f00 */
[----:B------:R-:W-:Y:S02]  /*0830*/  VIADD R14, R11, 0xffffffff ;  /* 0xffffffff0b0e7836 */ /* 0x000fe40000000000 */
[----:B------:R-:W-:-:S03]  /*0840*/  VIADD R15, R16, 0xffffffff ;  /* 0xffffffff100f7836 */ /* 0x000fc60000000000 */
[----:B------:R-:W-:-:S04]  /*0850*/  ISETP.GT.U32.AND P0, PT, R14, 0xfd, PT ;  /* 0x000000fd0e00780c */ /* 0x000fc80003f04070 */
[----:B------:R-:W-:-:S13]  /*0860*/  ISETP.GT.U32.OR P0, PT, R15, 0xfd, P0 ;  /* 0x000000fd0f00780c */ /* 0x000fda0000704470 */
[----:B------:R-:W-:Y:S01]  /*0870*/  @!P0 IMAD.MOV.U32 R10, RZ, RZ, RZ ;  /* 0x000000ffff0a8224 */ /* 0x000fe200078e00ff */
[----:B------:R-:W-:Y:S06]  /*0880*/  @!P0 BRA `(.L_x_37) ;  /* 0x00000000005c8947 */ /* 0x000fec0003800000 */
[----:B------:R-:W-:Y:S02]  /*0890*/  FSETP.GTU.FTZ.AND P1, PT, |R3|, +INF , PT ;  /* 0x7f8000000300780b */ /* 0x000fe40003f3c200 */
[----:B------:R-:W-:-:S04]  /*08a0*/  FSETP.GTU.FTZ.AND P0, PT, |R0|, +INF , PT ;  /* 0x7f8000000000780b */ /* 0x000fc80003f1c200 */
[----:B------:R-:W-:-:S13]  /*08b0*/  PLOP3.LUT P0, PT, P0, P1, PT, 0xf8, 0x8f ;  /* 0x00000000008f781c */ /* 0x000fda0000703f70 */
[----:B------:R-:W-:Y:S05]  /*08c0*/  @P0 BRA `(.L_x_38) ;  /* 0x00000004004c0947 */ /* 0x000fea0003800000 */
[----:B------:R-:W-:-:S13]  /*08d0*/  LOP3.LUT P0, RZ, R13, 0x7fffffff, R12, 0xc8, !PT ;  /* 0x7fffffff0dff7812 */ /* 0x000fda000780c80c */
[----:B------:R-:W-:Y:S05]  /*08e0*/  @!P0 BRA `(.L_x_39) ;  /* 0x00000004003c8947 */ /* 0x000fea0003800000 */
[C---:B------:R-:W-:Y:S02]  /*08f0*/  FSETP.NEU.FTZ.AND P2, PT, |R0|.reuse, +INF , PT ;  /* 0x7f8000000000780b */ /* 0x040fe40003f5d200 */
[----:B------:R-:W-:Y:S02]  /*0900*/  FSETP.NEU.FTZ.AND P1, PT, |R3|, +INF , PT ;  /* 0x7f8000000300780b */ /* 0x000fe40003f3d200 */
[----:B------:R-:W-:-:S11]  /*0910*/  FSETP.NEU.FTZ.AND P0, PT, |R0|, +INF , PT ;  /* 0x7f8000000000780b */ /* 0x000fd60003f1d200 */
[----:B------:R-:W-:Y:S05]  /*0920*/  @!P1 BRA !P2, `(.L_x_39) ;  /* 0x00000004002c9947 */ /* 0x000fea0005000000 */
[----:B------:R-:W-:-:S04]  /*0930*/  LOP3.LUT P2, RZ, R12, 0x7fffffff, RZ, 0xc0, !PT ;  /* 0x7fffffff0cff7812 */ /* 0x000fc8000784c0ff */
[----:B------:R-:W-:-:S13]  /*0940*/  PLOP3.LUT P1, PT, P1, P2, PT, 0x2f, 0xf2 ;  /* 0x0000000000f2781c */ /* 0x000fda0000f24577 */
[----:B------:R-:W-:Y:S05]  /*0950*/  @P1 BRA `(.L_x_40) ;  /* 0x0000000400181947 */ /* 0x000fea0003800000 */
[----:B------:R-:W-:-:S04]  /*0960*/  LOP3.LUT P1, RZ, R13, 0x7fffffff, RZ, 0xc0, !PT ;  /* 0x7fffffff0dff7812 */ /* 0x000fc8000782c0ff */
[----:B------:R-:W-:-:S13]  /*0970*/  PLOP3.LUT P0, PT, P0, P1, PT, 0x2f, 0xf2 ;  /* 0x0000000000f2781c */ /* 0x000fda0000702577 */
[----:B------:R-:W-:Y:S05]  /*0980*/  @P0 BRA `(.L_x_41) ;  /* 0x0000000400000947 */ /* 0x000fea0003800000 */
[----:B------:R-:W-:Y:S02]  /*0990*/  ISETP.GE.AND P0, PT, R15, RZ, PT ;  /* 0x000000ff0f00720c */ /* 0x000fe40003f06270 */
[----:B------:R-:W-:-:S11]  /*09a0*/  ISETP.GE.AND P1, PT, R14, RZ, PT ;  /* 0x000000ff0e00720c */ /* 0x000fd60003f26270 */
[----:B------:R-:W-:Y:S02]  /*09b0*/  @P0 IMAD.MOV.U32 R10, RZ, RZ, RZ ;  /* 0x000000ffff0a0224 */ /* 0x000fe400078e00ff */
[----:B------:R-:W-:Y:S01]  /*09c0*/  @!P0 FFMA R12, R0, 1.84467440737095516160e+19, RZ ;  /* 0x5f800000000c8823 */ /* 0x000fe200000000ff */
[----:B------:R-:W-:Y:S02]  /*09d0*/  @!P0 IMAD.MOV.U32 R10, RZ, RZ, -0x40 ;  /* 0xffffffc0ff0a8424 */ /* 0x000fe400078e00ff */
[----:B------:R-:W-:Y:S02]  /*09e0*/  @!P1 FFMA R13, R3, 1.84467440737095516160e+19, RZ ;  /* 0x5f800000030d9823 */ /* 0x000fe400000000ff */
[----:B------:R-:W-:-:S07]  /*09f0*/  @!P1 VIADD R10, R10, 0x40 ;  /* 0x000000400a0a9836 */ /* 0x000fce0000000000 */
.L_x_37:
[----:B------:R-:W-:Y:S01]  /*0a00*/  LEA R0, R11, 0xc0800000, 0x17 ;  /* 0xc08000000b007811 */ /* 0x000fe200078eb8ff */
[----:B------:R-:W-:Y:S03]  /*0a10*/  BSSY.RECONVERGENT B2, `(.L_x_42) ;  /* 0x0000036000027945 */ /* 0x000fe60003800200 */
[----:B------:R-:W-:Y:S01]  /*0a20*/  IADD3 R14, PT, PT, -R0, R13, RZ ;  /* 0x0000000d000e7210 */ /* 0x000fe20007ffe1ff */
[----:B------:R-:W-:-:S03]  /*0a30*/  VIADD R13, R16, 0xffffff81 ;  /* 0xffffff81100d7836 */ /* 0x000fc60000000000 */
[----:B------:R-:W0:Y:S01]  /*0a40*/  MUFU.RCP R15, R14 ;  /* 0x0000000e000f7308 */ /* 0x000e220000001000 */
[----:B------:R-:W-:Y:S01]  /*0a50*/  FADD.FTZ R17, -R14, -RZ ;  /* 0x800000ff0e117221 */ /* 0x000fe20000010100 */
[C---:B------:R-:W-:Y:S01]  /*0a60*/  IMAD R0, R13.reuse, -0x800000, R12 ;  /* 0xff8000000d007824 */ /* 0x040fe200078e020c */
[----:B------:R-:W-:-:S05]  /*0a70*/  IADD3 R13, PT, PT, R13, 0x7f, -R11 ;  /* 0x0000007f0d0d7810 */ /* 0x000fca0007ffe80b */
[----:B------:R-:W-:Y:S02]  /*0a80*/  IMAD.IADD R13, R13, 0x1, R10 ;  /* 0x000000010d0d7824 */ /* 0x000fe400078e020a */
[----:B0-----:R-:W-:-:S04]  /*0a90*/  FFMA R16, R15, R17, 1 ;  /* 0x3f8000000f107423 */ /* 0x001fc80000000011 */
[----:B------:R-:W-:-:S04]  /*0aa0*/  FFMA R19, R15, R16, R15 ;  /* 0x000000100f137223 */ /* 0x000fc8000000000f */
[----:B------:R-:W-:-:S04]  /*0ab0*/  FFMA R12, R0, R19, RZ ;  /* 0x00000013000c7223 */ /* 0x000fc800000000ff */
[----:B------:R-:W-:-:S04]  /*0ac0*/  FFMA R15, R17, R12, R0 ;  /* 0x0000000c110f7223 */ /* 0x000fc80000000000 */
[----:B------:R-:W-:-:S04]  /*0ad0*/  FFMA R16, R19, R15, R12 ;  /* 0x0000000f13107223 */ /* 0x000fc8000000000c */
[----:B------:R-:W-:-:S04]  /*0ae0*/  FFMA R17, R17, R16, R0 ;  /* 0x0000001011117223 */ /* 0x000fc80000000000 */
[----:B------:R-:W-:-:S05]  /*0af0*/  FFMA R0, R19, R17, R16 ;  /* 0x0000001113007223 */ /* 0x000fca0000000010 */
[----:B------:R-:W-:-:S04]  /*0b00*/  SHF.R.U32.HI R11, RZ, 0x17, R0 ;  /* 0x00000017ff0b7819 */ /* 0x000fc80000011600 */
[----:B------:R-:W-:-:S05]  /*0b10*/  LOP3.LUT R11, R11, 0xff, RZ, 0xc0, !PT ;  /* 0x000000ff0b0b7812 */ /* 0x000fca00078ec0ff */
[----:B------:R-:W-:-:S04]  /*0b20*/  IMAD.IADD R14, R11, 0x1, R13 ;  /* 0x000000010b0e7824 */ /* 0x000fc800078e020d */
[----:B------:R-:W-:-:S05]  /*0b30*/  VIADD R10, R14, 0xffffffff ;  /* 0xffffffff0e0a7836 */ /* 0x000fca0000000000 */
[----:B------:R-:W-:-:S13]  /*0b40*/  ISETP.GE.U32.AND P0, PT, R10, 0xfe, PT ;  /* 0x000000fe0a00780c */ /* 0x000fda0003f06070 */
[----:B------:R-:W-:Y:S05]  /*0b50*/  @!P0 BRA `(.L_x_43) ;  /* 0x0000000000808947 */ /* 0x000fea0003800000 */
[----:B------:R-:W-:-:S13]  /*0b60*/  ISETP.GT.AND P0, PT, R14, 0xfe, PT ;  /* 0x000000fe0e00780c */ /* 0x000fda0003f04270 */
[----:B------:R-:W-:Y:S05]  /*0b70*/  @P0 BRA `(.L_x_44) ;  /* 0x00000000006c0947 */ /* 0x000fea0003800000 */
[----:B------:R-:W-:-:S13]  /*0b80*/  ISETP.GE.AND P0, PT, R14, 0x1, PT ;  /* 0x000000010e00780c */ /* 0x000fda0003f06270 */
[----:B------:R-:W-:Y:S05]  /*0b90*/  @P0 BRA `(.L_x_45) ;  /* 0x0000000000740947 */ /* 0x000fea0003800000 */
[----:B------:R-:W-:Y:S02]  /*0ba0*/  ISETP.GE.AND P0, PT, R14, -0x18, PT ;  /* 0xffffffe80e00780c */ /* 0x000fe40003f06270 */
[----:B------:R-:W-:-:S11]  /*0bb0*/  LOP3.LUT R0, R0, 0x80000000, RZ, 0xc0, !PT ;  /* 0x8000000000007812 */ /* 0x000fd600078ec0ff */
[----:B------:R-:W-:Y:S05]  /*0bc0*/  @!P0 BRA `(.L_x_45) ;  /* 0x0000000000688947 */ /* 0x000fea0003800000 */
[CCC-:B------:R-:W-:Y:S01]  /*0bd0*/  FFMA.RZ R10, R19.reuse, R17.reuse, R16.reuse ;  /* 0x00000011130a7223 */ /* 0x1c0fe2000000c010 */
[C---:B------:R-:W-:Y:S02]  /*0be0*/  VIADD R13, R14.reuse, 0x20 ;  /* 0x000000200e0d7836 */ /* 0x040fe40000000000 */
[CCC-:B------:R-:W-:Y:S01]  /*0bf0*/  FFMA.RM R11, R19.reuse, R17.reuse, R16.reuse ;  /* 0x00000011130b7223 */ /* 0x1c0fe20000004010 */
[----:B------:R-:W-:Y:S02]  /*0c00*/  ISETP.NE.AND P2, PT, R14, RZ, PT ;  /* 0x000000ff0e00720c */ /* 0x000fe40003f45270 */
[----:B------:R-:W-:Y:S01]  /*0c10*/  LOP3.LUT R12, R10, 0x7fffff, RZ, 0xc0, !PT ;  /* 0x007fffff0a0c7812 */ /* 0x000fe200078ec0ff */
[----:B------:R-:W-:Y:S01]  /*0c20*/  FFMA.RP R10, R19, R17, R16 ;  /* 0x00000011130a7223 */ /* 0x000fe20000008010 */
[----:B------:R-:W-:Y:S02]  /*0c30*/  ISETP.NE.AND P1, PT, R14, RZ, PT ;  /* 0x000000ff0e00720c */ /* 0x000fe40003f25270 */
[----:B------:R-:W-:-:S02]  /*0c40*/  LOP3.LUT R12, R12, 0x800000, RZ, 0xfc, !PT ;  /* 0x008000000c0c7812 */ /* 0x000fc400078efcff */
[----:B------:R-:W-:Y:S02]  /*0c50*/  IADD3 R14, PT, PT, -R14, RZ, RZ ;  /* 0x000000ff0e0e7210 */ /* 0x000fe40007ffe1ff */
[----:B------:R-:W-:Y:S02]  /*0c60*/  SHF.L.U32 R13, R12, R13, RZ ;  /* 0x0000000d0c0d7219 */ /* 0x000fe400000006ff */
[----:B------:R-:W-:Y:S02]  /*0c70*/  FSETP.NEU.FTZ.AND P0, PT, R10, R11, PT ;  /* 0x0000000b0a00720b */ /* 0x000fe40003f1d000 */
[----:B------:R-:W-:Y:S02]  /*0c80*/  SEL R11, R14, RZ, P2 ;  /* 0x000000ff0e0b7207 */ /* 0x000fe40001000000 */
[----:B------:R-:W-:Y:S02]  /*0c90*/  ISETP.NE.AND P1, PT, R13, RZ, P1 ;  /* 0x000000ff0d00720c */ /* 0x000fe40000f25270 */
[----:B------:R-:W-:-:S02]  /*0ca0*/  SHF.R.U32.HI R11, RZ, R11, R12 ;  /* 0x0000000bff0b7219 */ /* 0x000fc4000001160c */
[----:B------:R-:W-:Y:S02]  /*0cb0*/  PLOP3.LUT P0, PT, P0, P1, PT, 0xf8, 0x8f ;  /* 0x00000000008f781c */ /* 0x000fe40000703f70 */
[----:B------:R-:W-:Y:S02]  /*0cc0*/  SHF.R.U32.HI R13, RZ, 0x1, R11 ;  /* 0x00000001ff0d7819 */ /* 0x000fe4000001160b */
[----:B------:R-:W-:-:S04]  /*0cd0*/  SEL R10, RZ, 0x1, !P0 ;  /* 0x00000001ff0a7807 */ /* 0x000fc80004000000 */
[----:B------:R-:W-:-:S04]  /*0ce0*/  LOP3.LUT R10, R10, 0x1, R13, 0xf8, !PT ;  /* 0x000000010a0a7812 */ /* 0x000fc800078ef80d */
[----:B------:R-:W-:-:S05]  /*0cf0*/  LOP3.LUT R10, R10, R11, RZ, 0xc0, !PT ;  /* 0x0000000b0a0a7212 */ /* 0x000fca00078ec0ff */
[----:B------:R-:W-:-:S05]  /*0d00*/  IMAD.IADD R13, R13, 0x1, R10 ;  /* 0x000000010d0d7824 */ /* 0x000fca00078e020a */
[----:B------:R-:W-:Y:S01]  /*0d10*/  LOP3.LUT R0, R13, R0, RZ, 0xfc, !PT ;  /* 0x000000000d007212 */ /* 0x000fe200078efcff */
[----:B------:R-:W-:Y:S06]  /*0d20*/  BRA `(.L_x_45) ;  /* 0x0000000000107947 */ /* 0x000fec0003800000 */
.L_x_44:
[----:B------:R-:W-:-:S04]  /*0d30*/  LOP3.LUT R0, R0, 0x80000000, RZ, 0xc0, !PT ;  /* 0x8000000000007812 */ /* 0x000fc800078ec0ff */
[----:B------:R-:W-:Y:S01]  /*0d40*/  LOP3.LUT R0, R0, 0x7f800000, RZ, 0xfc, !PT ;  /* 0x7f80000000007812 */ /* 0x000fe200078efcff */
[----:B------:R-:W-:Y:S06]  /*0d50*/  BRA `(.L_x_45) ;  /* 0x0000000000047947 */ /* 0x000fec0003800000 */
.L_x_43:
[----:B------:R-:W-:-:S07]  /*0d60*/  IMAD R0, R13, 0x800000, R0 ;  /* 0x008000000d007824 */ /* 0x000fce00078e0200 */
.L_x_45:
[----:B------:R-:W-:Y:S05]  /*0d70*/  BSYNC.RECONVERGENT B2 ;  /* 0x0000000000027941 */ /* 0x000fea0003800200 */
.L_x_42:
[----:B------:R-:W-:Y:S05]  /*0d80*/  BRA `(.L_x_46) ;  /* 0x0000000000207947 */ /* 0x000fea0003800000 */
.L_x_41:
[----:B------:R-:W-:-:S04]  /*0d90*/  LOP3.LUT R0, R13, 0x80000000, R12, 0x48, !PT ;  /* 0x800000000d007812 */ /* 0x000fc800078e480c */
[----:B------:R-:W-:Y:S01]  /*0da0*/  LOP3.LUT R0, R0, 0x7f800000, RZ, 0xfc, !PT ;  /* 0x7f80000000007812 */ /* 0x000fe200078efcff */
[----:B------:R-:W-:Y:S06]  /*0db0*/  BRA `(.L_x_46) ;  /* 0x0000000000147947 */ /* 0x000fec0003800000 */
.L_x_40:
[----:B------:R-:W-:Y:S01]  /*0dc0*/  LOP3.LUT R0, R13, 0x80000000, R12, 0x48, !PT ;  /* 0x800000000d007812 */ /* 0x000fe200078e480c */
[----:B------:R-:W-:Y:S06]  /*0dd0*/  BRA `(.L_x_46) ;  /* 0x00000000000c7947 */ /* 0x000fec0003800000 */
.L_x_39:
[----:B------:R-:W0:Y:S01]  /*0de0*/  MUFU.RSQ R0, -QNAN ;  /* 0xffc0000000007908 */ /* 0x000e220000001400 */
[----:B------:R-:W-:Y:S05]  /*0df0*/  BRA `(.L_x_46) ;  /* 0x0000000000047947 */ /* 0x000fea0003800000 */
.L_x_38:
[----:B------:R-:W-:-:S07]  /*0e00*/  FADD.FTZ R0, R0, R3 ;  /* 0x0000000300007221 */ /* 0x000fce0000010000 */
.L_x_46:
[----:B------:R-:W-:Y:S05]  /*0e10*/  BSYNC.RECONVERGENT B1 ;  /* 0x0000000000017941 */ /* 0x000fea0003800200 */
.L_x_36:
[----:B------:R-:W-:Y:S02]  /*0e20*/  IMAD.MOV.U32 R10, RZ, RZ, R8 ;  /* 0x000000ffff0a7224 */ /* 0x000fe400078e0008 */
[----:B------:R-:W-:-:S04]  /*0e30*/  IMAD.MOV.U32 R11, RZ, RZ, 0x0 ;  /* 0x00000000ff0b7424 */ /* 0x000fc800078e00ff */
[----:B0-----:R-:W-:Y:S05]  /*0e40*/  RET.REL.NODEC R10 `(_Z14softmax_kernelPfPKfiii) ;  /* 0xfffffff00a6c7950 */ /* 0x001fea0003c3ffff */
.L_x_47:
        /* <DEDUP_REMOVED lines=11> */
.L_x_49:


//--------------------- .nv.shared._Z21online_softmax_kernelPfPKfiii --------------------------
	.section	.nv.shared._Z21online_softmax_kernelPfPKfiii,"aw",@nobits
	.sectionflags	@""
	.align	16
	.zero		1024


//--------------------- .nv.shared.reserved.0     --------------------------
	.section	.nv.shared.reserved.0,"aw",@nobits
	.weak		__nv_reservedSMEM_offset_0_alias
	.size		__nv_reservedSMEM_offset_0_alias, 0, 64
	.other		__nv_reservedSMEM_offset_0_alias,@"STO_CUDA_RESERVED_SHARED STV_DEFAULT"
__nv_reservedSMEM_offset_0_alias:
	.zero		0
	.zero		64


//--------------------- .nv.shared._Z14softmax_kernelPfPKfiii --------------------------
	.section	.nv.shared._Z14softmax_kernelPfPKfiii,"aw",@nobits
	.sectionflags	@""
	.align	16
	.zero		1024


//--------------------- .nv.constant0._Z21online_softmax_kernelPfPKfiii --------------------------
	.section	.nv.constant0._Z21online_softmax_kernelPfPKfiii,"a",@progbits
	.sectionflags	@""
	.align	4
.nv.constant0._Z21online_softmax_kernelPfPKfiii:
	.zero		924


//--------------------- .nv.constant0._Z14softmax_kernelPfPKfiii --------------------------
	.section	.nv.constant0._Z14softmax_kernelPfPKfiii,"a",@progbits
	.sectionflags	@""
	.align	4
.nv.constant0._Z14softmax_kernelPfPKfiii:
	.zero		924


//--------------------- SYMBOLS --------------------------

	.type		.nv.reservedSmem.offset0,@object
	.size		.nv.reservedSmem.offset0,0x4
	.type		.nv.reservedSmem.cap,@object
	.size		.nv.reservedSmem.cap,0x4
